	.target	sm_90a

	.elftype	@"ET_EXEC"


//--------------------- .note.nv.tkinfo           --------------------------
	.section	.note.nv.tkinfo,"",@"SHT_NOTE"
	.sectionflags	@"SHF_NOTE_NV_TKINFO"
	.tkinfo
        /*0018*/ 	.word	0x00000002
        /*0030*/ 	.string	""
        /*0030*/ 	.string	"ptxas"
        /*0030*/ 	.string	"Cuda compilation tools, release 13.0, V13.0.88"
        /*0030*/ 	.string	"Build cuda_13.0.r13.0/compiler.36424714_0"
        /*0030*/ 	.string	"-arch sm_90a -m 64 "



//--------------------- .note.nv.cuinfo           --------------------------
	.section	.note.nv.cuinfo,"",@"SHT_NOTE"
	.sectionflags	@"SHF_NOTE_NV_CUINFO"
        /*0018*/ 	.short	0x0002
        /*001a*/ 	.short	0x005a
        /*001c*/ 	.short	0x0082
	.zero		2


//--------------------- .nv.info                  --------------------------
	.section	.nv.info,"",@"SHT_CUDA_INFO"
	.align	4


	//----- nvinfo : EIATTR_REGCOUNT
	.align		4
        /*0000*/ 	.byte	0x04, 0x2f
        /*0002*/ 	.short	(.L_29 - .L_28)
	.align		4
.L_28:
        /*0004*/ 	.word	index@(_ZN2at6native6detail51split_with_sizes_copy_out_contiguous_no_cast_kernelEPPcS3_PlS4_S4_ll)
        /*0008*/ 	.word	0x00000020


	//----- nvinfo : EIATTR_FRAME_SIZE
	.align		4
.L_29:
        /*000c*/ 	.byte	0x04, 0x11
        /*000e*/ 	.short	(.L_31 - .L_30)
	.align		4
.L_30:
        /*0010*/ 	.word	index@(_ZN2at6native6detail51split_with_sizes_copy_out_contiguous_no_cast_kernelEPPcS3_PlS4_S4_ll)
        /*0014*/ 	.word	0x00000000


	//----- nvinfo : EIATTR_REGCOUNT
	.align		4
.L_31:
        /*0018*/ 	.byte	0x04, 0x2f
        /*001a*/ 	.short	(.L_33 - .L_32)
	.align		4
.L_32:
        /*001c*/ 	.word	index@(_ZN2at6native6detail21chunk_cat_cuda_kernelIccEEvPPT0_PT_PlS8_S8_S8_S8_S8_lll)
        /*0020*/ 	.word	0x00000020


	//----- nvinfo : EIATTR_FRAME_SIZE
	.align		4
.L_33:
        /*0024*/ 	.byte	0x04, 0x11
        /*0026*/ 	.short	(.L_35 - .L_34)
	.align		4
.L_34:
        /*0028*/ 	.word	index@($__internal_2_$__cuda_sm20_div_s64)
        /*002c*/ 	.word	0x00000000


	//----- nvinfo : EIATTR_FRAME_SIZE
	.align		4
.L_35:
        /*0030*/ 	.byte	0x04, 0x11
        /*0032*/ 	.short	(.L_37 - .L_36)
	.align		4
.L_36:
        /*0034*/ 	.word	index@(_ZN2at6native6detail21chunk_cat_cuda_kernelIccEEvPPT0_PT_PlS8_S8_S8_S8_S8_lll)
        /*0038*/ 	.word	0x00000000


	//----- nvinfo : EIATTR_REGCOUNT
	.align		4
.L_37:
        /*003c*/ 	.byte	0x04, 0x2f
        /*003e*/ 	.short	(.L_39 - .L_38)
	.align		4
.L_38:
        /*0040*/ 	.word	index@(_ZN2at6native6detail21chunk_cat_cuda_kernelIfN3c108BFloat16EEEvPPT0_PT_PlSA_SA_SA_SA_SA_lll)
        /*0044*/ 	.word	0x00000020


	//----- nvinfo : EIATTR_FRAME_SIZE
	.align		4
.L_39:
        /*0048*/ 	.byte	0x04, 0x11
        /*004a*/ 	.short	(.L_41 - .L_40)
	.align		4
.L_40:
        /*004c*/ 	.word	index@($__internal_1_$__cuda_sm20_div_u64)
        /*0050*/ 	.word	0x00000000


	//----- nvinfo : EIATTR_FRAME_SIZE
	.align		4
.L_41:
        /*0054*/ 	.byte	0x04, 0x11
        /*0056*/ 	.short	(.L_43 - .L_42)
	.align		4
.L_42:
        /*0058*/ 	.word	index@($__internal_0_$__cuda_sm20_div_s64)
        /*005c*/ 	.word	0x00000000


	//----- nvinfo : EIATTR_FRAME_SIZE
	.align		4
.L_43:
        /*0060*/ 	.byte	0x04, 0x11
        /*0062*/ 	.short	(.L_45 - .L_44)
	.align		4
.L_44:
        /*0064*/ 	.word	index@(_ZN2at6native6detail21chunk_cat_cuda_kernelIfN3c108BFloat16EEEvPPT0_PT_PlSA_SA_SA_SA_SA_lll)
        /*0068*/ 	.word	0x00000000


	//----- nvinfo : EIATTR_MIN_STACK_SIZE
	.align		4
.L_45:
        /*006c*/ 	.byte	0x04, 0x12
        /*006e*/ 	.short	(.L_47 - .L_46)
	.align		4
.L_46:
        /*0070*/ 	.word	index@(_ZN2at6native6detail21chunk_cat_cuda_kernelIfN3c108BFloat16EEEvPPT0_PT_PlSA_SA_SA_SA_SA_lll)
        /*0074*/ 	.word	0x00000000


	//----- nvinfo : EIATTR_MIN_STACK_SIZE
	.align		4
.L_47:
        /*0078*/ 	.byte	0x04, 0x12
        /*007a*/ 	.short	(.L_49 - .L_48)
	.align		4
.L_48:
        /*007c*/ 	.word	index@(_ZN2at6native6detail21chunk_cat_cuda_kernelIccEEvPPT0_PT_PlS8_S8_S8_S8_S8_lll)
        /*0080*/ 	.word	0x00000000


	//----- nvinfo : EIATTR_MIN_STACK_SIZE
	.align		4
.L_49:
        /*0084*/ 	.byte	0x04, 0x12
        /*0086*/ 	.short	(.L_51 - .L_50)
	.align		4
.L_50:
        /*0088*/ 	.word	index@(_ZN2at6native6detail51split_with_sizes_copy_out_contiguous_no_cast_kernelEPPcS3_PlS4_S4_ll)
        /*008c*/ 	.word	0x00000000
.L_51:


//--------------------- .nv.compat                --------------------------
	.section	.nv.compat,"",@"SHT_CUDA_COMPAT_INFO"
	.align	4
        /*0000*/ 	.byte	0x02, 0x09, 0x01, 0x00, 0x02, 0x02, 0x01, 0x00, 0x02, 0x05, 0x05, 0x00, 0x03, 0x07, 0x01, 0x01
        /*0010*/ 	.byte	0x02, 0x03, 0x00, 0x00, 0x02, 0x06, 0x01, 0x00, 0x04, 0x0b, 0x08, 0x00, 0x00, 0x00, 0x00, 0x00
        /*0020*/ 	.byte	0x00, 0x00, 0x00, 0x00


//--------------------- .nv.info._ZN2at6native6detail21chunk_cat_cuda_kernelIfN3c108BFloat16EEEvPPT0_PT_PlSA_SA_SA_SA_SA_lll --------------------------
	.section	.nv.info._ZN2at6native6detail21chunk_cat_cuda_kernelIfN3c108BFloat16EEEvPPT0_PT_PlSA_SA_SA_SA_SA_lll,"",@"SHT_CUDA_INFO"
	.sectionflags	@""
	.align	4


	//----- nvinfo : EIATTR_CUDA_API_VERSION
	.align		4
        /*0000*/ 	.byte	0x04, 0x37
        /*0002*/ 	.short	(.L_53 - .L_52)
.L_52:
        /*0004*/ 	.word	0x00000082


	//----- nvinfo : EIATTR_KPARAM_INFO
	.align		4
.L_53:
        /*0008*/ 	.byte	0x04, 0x17
        /*000a*/ 	.short	(.L_55 - .L_54)
.L_54:
        /*000c*/ 	.word	0x00000000
        /*0010*/ 	.short	0x000a
        /*0012*/ 	.short	0x0050
        /*0014*/ 	.byte	0x00, 0xf0, 0x21, 0x00


	//----- nvinfo : EIATTR_KPARAM_INFO
	.align		4
.L_55:
        /*0018*/ 	.byte	0x04, 0x17
        /*001a*/ 	.short	(.L_57 - .L_56)
.L_56:
        /*001c*/ 	.word	0x00000000
        /*0020*/ 	.short	0x0009
        /*0022*/ 	.short	0x0048
        /*0024*/ 	.byte	0x00, 0xf0, 0x21, 0x00


	//----- nvinfo : EIATTR_KPARAM_INFO
	.align		4
.L_57:
        /*0028*/ 	.byte	0x04, 0x17
        /*002a*/ 	.short	(.L_59 - .L_58)
.L_58:
        /*002c*/ 	.word	0x00000000
        /*0030*/ 	.short	0x0008
        /*0032*/ 	.short	0x0040
        /*0034*/ 	.byte	0x00, 0xf0, 0x21, 0x00


	//----- nvinfo : EIATTR_KPARAM_INFO
	.align		4
.L_59:
        /*0038*/ 	.byte	0x04, 0x17
        /*003a*/ 	.short	(.L_61 - .L_60)
.L_60:
        /*003c*/ 	.word	0x00000000
        /*0040*/ 	.short	0x0007
        /*0042*/ 	.short	0x0038
        /*0044*/ 	.byte	0x00, 0xf0, 0x21, 0x00


	//----- nvinfo : EIATTR_KPARAM_INFO
	.align		4
.L_61:
        /*0048*/ 	.byte	0x04, 0x17
        /*004a*/ 	.short	(.L_63 - .L_62)
.L_62:
        /*004c*/ 	.word	0x00000000
        /*0050*/ 	.short	0x0006
        /*0052*/ 	.short	0x0030
        /*0054*/ 	.byte	0x00, 0xf0, 0x21, 0x00


	//----- nvinfo : EIATTR_KPARAM_INFO
	.align		4
.L_63:
        /*0058*/ 	.byte	0x04, 0x17
        /*005a*/ 	.short	(.L_65 - .L_64)
.L_64:
        /*005c*/ 	.word	0x00000000
        /*0060*/ 	.short	0x0005
        /*0062*/ 	.short	0x0028
        /*0064*/ 	.byte	0x00, 0xf0, 0x21, 0x00


	//----- nvinfo : EIATTR_KPARAM_INFO
	.align		4
.L_65:
        /*0068*/ 	.byte	0x04, 0x17
        /*006a*/ 	.short	(.L_67 - .L_66)
.L_66:
        /*006c*/ 	.word	0x00000000
        /*0070*/ 	.short	0x0004
        /*0072*/ 	.short	0x0020
        /*0074*/ 	.byte	0x00, 0xf0, 0x21, 0x00


	//----- nvinfo : EIATTR_KPARAM_INFO
	.align		4
.L_67:
        /*0078*/ 	.byte	0x04, 0x17
        /*007a*/ 	.short	(.L_69 - .L_68)
.L_68:
        /*007c*/ 	.word	0x00000000
        /*0080*/ 	.short	0x0003
        /*0082*/ 	.short	0x0018
        /*0084*/ 	.byte	0x00, 0xf0, 0x21, 0x00


	//----- nvinfo : EIATTR_KPARAM_INFO
	.align		4
.L_69:
        /*0088*/ 	.byte	0x04, 0x17
        /*008a*/ 	.short	(.L_71 - .L_70)
.L_70:
        /*008c*/ 	.word	0x00000000
        /*0090*/ 	.short	0x0002
        /*0092*/ 	.short	0x0010
        /*0094*/ 	.byte	0x00, 0xf0, 0x21, 0x00


	//----- nvinfo : EIATTR_KPARAM_INFO
	.align		4
.L_71:
        /*0098*/ 	.byte	0x04, 0x17
        /*009a*/ 	.short	(.L_73 - .L_72)
.L_72:
        /*009c*/ 	.word	0x00000000
        /*00a0*/ 	.short	0x0001
        /*00a2*/ 	.short	0x0008
        /*00a4*/ 	.byte	0x00, 0xf0, 0x21, 0x00


	//----- nvinfo : EIATTR_KPARAM_INFO
	.align		4
.L_73:
        /*00a8*/ 	.byte	0x04, 0x17
        /*00aa*/ 	.short	(.L_75 - .L_74)
.L_74:
        /*00ac*/ 	.word	0x00000000
        /*00b0*/ 	.short	0x0000
        /*00b2*/ 	.short	0x0000
        /*00b4*/ 	.byte	0x00, 0xf0, 0x21, 0x00


	//----- nvinfo : EIATTR_SPARSE_MMA_MASK
	.align		4
.L_75:
        /*00b8*/ 	.byte	0x03, 0x50
        /*00ba*/ 	.short	0x0000


	//----- nvinfo : EIATTR_MAXREG_COUNT
	.align		4
        /*00bc*/ 	.byte	0x03, 0x1b
        /*00be*/ 	.short	0x00ff


	//----- nvinfo : EIATTR_MERCURY_ISA_VERSION
	.align		4
        /*00c0*/ 	.byte	0x03, 0x5f
        /*00c2*/ 	.short	0x0101


	//----- nvinfo : EIATTR_EXIT_INSTR_OFFSETS
	.align		4
        /*00c4*/ 	.byte	0x04, 0x1c
        /*00c6*/ 	.short	(.L_77 - .L_76)


	//   ....[0]....
.L_76:
        /*00c8*/ 	.word	0x000009c0


	//   ....[1]....
        /*00cc*/ 	.word	0x00000da0


	//   ....[2]....
        /*00d0*/ 	.word	0x00000f60


	//----- nvinfo : EIATTR_CRS_STACK_SIZE
	.align		4
.L_77:
        /*00d4*/ 	.byte	0x04, 0x1e
        /*00d6*/ 	.short	(.L_79 - .L_78)
.L_78:
        /*00d8*/ 	.word	0x00000000


	//----- nvinfo : EIATTR_CBANK_PARAM_SIZE
	.align		4
.L_79:
        /*00dc*/ 	.byte	0x03, 0x19
        /*00de*/ 	.short	0x0058


	//----- nvinfo : EIATTR_PARAM_CBANK
	.align		4
        /*00e0*/ 	.byte	0x04, 0x0a
        /*00e2*/ 	.short	(.L_81 - .L_80)
	.align		4
.L_80:
        /*00e4*/ 	.word	index@(.nv.constant0._ZN2at6native6detail21chunk_cat_cuda_kernelIfN3c108BFloat16EEEvPPT0_PT_PlSA_SA_SA_SA_SA_lll)
        /*00e8*/ 	.short	0x0210
        /*00ea*/ 	.short	0x0058


	//----- nvinfo : EIATTR_SW_WAR
	.align		4
.L_81:
        /*00ec*/ 	.byte	0x04, 0x36
        /*00ee*/ 	.short	(.L_83 - .L_82)
.L_82:
        /*00f0*/ 	.word	0x00000008
.L_83:


//--------------------- .nv.info._ZN2at6native6detail21chunk_cat_cuda_kernelIccEEvPPT0_PT_PlS8_S8_S8_S8_S8_lll --------------------------
	.section	.nv.info._ZN2at6native6detail21chunk_cat_cuda_kernelIccEEvPPT0_PT_PlS8_S8_S8_S8_S8_lll,"",@"SHT_CUDA_INFO"
	.sectionflags	@""
	.align	4


	//----- nvinfo : EIATTR_CUDA_API_VERSION
	.align		4
        /*0000*/ 	.byte	0x04, 0x37
        /*0002*/ 	.short	(.L_85 - .L_84)
.L_84:
        /*0004*/ 	.word	0x00000082


	//----- nvinfo : EIATTR_KPARAM_INFO
	.align		4
.L_85:
        /*0008*/ 	.byte	0x04, 0x17
        /*000a*/ 	.short	(.L_87 - .L_86)
.L_86:
        /*000c*/ 	.word	0x00000000
        /*0010*/ 	.short	0x000a
        /*0012*/ 	.short	0x0050
        /*0014*/ 	.byte	0x00, 0xf0, 0x21, 0x00


	//----- nvinfo : EIATTR_KPARAM_INFO
	.align		4
.L_87:
        /*0018*/ 	.byte	0x04, 0x17
        /*001a*/ 	.short	(.L_89 - .L_88)
.L_88:
        /*001c*/ 	.word	0x00000000
        /*0020*/ 	.short	0x0009
        /*0022*/ 	.short	0x0048
        /*0024*/ 	.byte	0x00, 0xf0, 0x21, 0x00


	//----- nvinfo : EIATTR_KPARAM_INFO
	.align		4
.L_89:
        /*0028*/ 	.byte	0x04, 0x17
        /*002a*/ 	.short	(.L_91 - .L_90)
.L_90:
        /*002c*/ 	.word	0x00000000
        /*0030*/ 	.short	0x0008
        /*0032*/ 	.short	0x0040
        /*0034*/ 	.byte	0x00, 0xf0, 0x21, 0x00


	//----- nvinfo : EIATTR_KPARAM_INFO
	.align		4
.L_91:
        /*0038*/ 	.byte	0x04, 0x17
        /*003a*/ 	.short	(.L_93 - .L_92)
.L_92:
        /*003c*/ 	.word	0x00000000
        /*0040*/ 	.short	0x0007
        /*0042*/ 	.short	0x0038
        /*0044*/ 	.byte	0x00, 0xf0, 0x21, 0x00


	//----- nvinfo : EIATTR_KPARAM_INFO
	.align		4
.L_93:
        /*0048*/ 	.byte	0x04, 0x17
        /*004a*/ 	.short	(.L_95 - .L_94)
.L_94:
        /*004c*/ 	.word	0x00000000
        /*0050*/ 	.short	0x0006
        /*0052*/ 	.short	0x0030
        /*0054*/ 	.byte	0x00, 0xf0, 0x21, 0x00


	//----- nvinfo : EIATTR_KPARAM_INFO
	.align		4
.L_95:
        /*0058*/ 	.byte	0x04, 0x17
        /*005a*/ 	.short	(.L_97 - .L_96)
.L_96:
        /*005c*/ 	.word	0x00000000
        /*0060*/ 	.short	0x0005
        /*0062*/ 	.short	0x0028
        /*0064*/ 	.byte	0x00, 0xf0, 0x21, 0x00


	//----- nvinfo : EIATTR_KPARAM_INFO
	.align		4
.L_97:
        /*0068*/ 	.byte	0x04, 0x17
        /*006a*/ 	.short	(.L_99 - .L_98)
.L_98:
        /*006c*/ 	.word	0x00000000
        /*0070*/ 	.short	0x0004
        /*0072*/ 	.short	0x0020
        /*0074*/ 	.byte	0x00, 0xf0, 0x21, 0x00


	//----- nvinfo : EIATTR_KPARAM_INFO
	.align		4
.L_99:
        /*0078*/ 	.byte	0x04, 0x17
        /*007a*/ 	.short	(.L_101 - .L_100)
.L_100:
        /*007c*/ 	.word	0x00000000
        /*0080*/ 	.short	0x0003
        /*0082*/ 	.short	0x0018
        /*0084*/ 	.byte	0x00, 0xf0, 0x21, 0x00


	//----- nvinfo : EIATTR_KPARAM_INFO
	.align		4
.L_101:
        /*0088*/ 	.byte	0x04, 0x17
        /*008a*/ 	.short	(.L_103 - .L_102)
.L_102:
        /*008c*/ 	.word	0x00000000
        /*0090*/ 	.short	0x0002
        /*0092*/ 	.short	0x0010
        /*0094*/ 	.byte	0x00, 0xf0, 0x21, 0x00


	//----- nvinfo : EIATTR_KPARAM_INFO
	.align		4
.L_103:
        /*0098*/ 	.byte	0x04, 0x17
        /*009a*/ 	.short	(.L_105 - .L_104)
.L_104:
        /*009c*/ 	.word	0x00000000
        /*00a0*/ 	.short	0x0001
        /*00a2*/ 	.short	0x0008
        /*00a4*/ 	.byte	0x00, 0xf0, 0x21, 0x00


	//----- nvinfo : EIATTR_KPARAM_INFO
	.align		4
.L_105:
        /*00a8*/ 	.byte	0x04, 0x17
        /*00aa*/ 	.short	(.L_107 - .L_106)
.L_106:
        /*00ac*/ 	.word	0x00000000
        /*00b0*/ 	.short	0x0000
        /*00b2*/ 	.short	0x0000
        /*00b4*/ 	.byte	0x00, 0xf0, 0x21, 0x00


	//----- nvinfo : EIATTR_SPARSE_MMA_MASK
	.align		4
.L_107:
        /*00b8*/ 	.byte	0x03, 0x50
        /*00ba*/ 	.short	0x0000


	//----- nvinfo : EIATTR_MAXREG_COUNT
	.align		4
        /*00bc*/ 	.byte	0x03, 0x1b
        /*00be*/ 	.short	0x00ff


	//----- nvinfo : EIATTR_MERCURY_ISA_VERSION
	.align		4
        /*00c0*/ 	.byte	0x03, 0x5f
        /*00c2*/ 	.short	0x0101


	//----- nvinfo : EIATTR_EXIT_INSTR_OFFSETS
	.align		4
        /*00c4*/ 	.byte	0x04, 0x1c
        /*00c6*/ 	.short	(.L_109 - .L_108)


	//   ....[0]....
.L_108:
        /*00c8*/ 	.word	0x00001000


	//   ....[1]....
        /*00cc*/ 	.word	0x00001160


	//   ....[2]....
        /*00d0*/ 	.word	0x00001200


	//   ....[3]....
        /*00d4*/ 	.word	0x00001220


	//----- nvinfo : EIATTR_CRS_STACK_SIZE
	.align		4
.L_109:
        /*00d8*/ 	.byte	0x04, 0x1e
        /*00da*/ 	.short	(.L_111 - .L_110)
.L_110:
        /*00dc*/ 	.word	0x00000000


	//----- nvinfo : EIATTR_CBANK_PARAM_SIZE
	.align		4
.L_111:
        /*00e0*/ 	.byte	0x03, 0x19
        /*00e2*/ 	.short	0x0058


	//----- nvinfo : EIATTR_PARAM_CBANK
	.align		4
        /*00e4*/ 	.byte	0x04, 0x0a
        /*00e6*/ 	.short	(.L_113 - .L_112)
	.align		4
.L_112:
        /*00e8*/ 	.word	index@(.nv.constant0._ZN2at6native6detail21chunk_cat_cuda_kernelIccEEvPPT0_PT_PlS8_S8_S8_S8_S8_lll)
        /*00ec*/ 	.short	0x0210
        /*00ee*/ 	.short	0x0058


	//----- nvinfo : EIATTR_SW_WAR
	.align		4
.L_113:
        /*00f0*/ 	.byte	0x04, 0x36
        /*00f2*/ 	.short	(.L_115 - .L_114)
.L_114:
        /*00f4*/ 	.word	0x00000008
.L_115:


//--------------------- .nv.info._ZN2at6native6detail51split_with_sizes_copy_out_contiguous_no_cast_kernelEPPcS3_PlS4_S4_ll --------------------------
	.section	.nv.info._ZN2at6native6detail51split_with_sizes_copy_out_contiguous_no_cast_kernelEPPcS3_PlS4_S4_ll,"",@"SHT_CUDA_INFO"
	.sectionflags	@""
	.align	4


	//----- nvinfo : EIATTR_CUDA_API_VERSION
	.align		4
        /*0000*/ 	.byte	0x04, 0x37
        /*0002*/ 	.short	(.L_117 - .L_116)
.L_116:
        /*0004*/ 	.word	0x00000082


	//----- nvinfo : EIATTR_KPARAM_INFO
	.align		4
.L_117:
        /*0008*/ 	.byte	0x04, 0x17
        /*000a*/ 	.short	(.L_119 - .L_118)
.L_118:
        /*000c*/ 	.word	0x00000000
        /*0010*/ 	.short	0x0006
        /*0012*/ 	.short	0x0030
        /*0014*/ 	.byte	0x00, 0xf0, 0x21, 0x00


	//----- nvinfo : EIATTR_KPARAM_INFO
	.align		4
.L_119:
        /*0018*/ 	.byte	0x04, 0x17
        /*001a*/ 	.short	(.L_121 - .L_120)
.L_120:
        /*001c*/ 	.word	0x00000000
        /*0020*/ 	.short	0x0005
        /*0022*/ 	.short	0x0028
        /*0024*/ 	.byte	0x00, 0xf0, 0x21, 0x00


	//----- nvinfo : EIATTR_KPARAM_INFO
	.align		4
.L_121:
        /*0028*/ 	.byte	0x04, 0x17
        /*002a*/ 	.short	(.L_123 - .L_122)
.L_122:
        /*002c*/ 	.word	0x00000000
        /*0030*/ 	.short	0x0004
        /*0032*/ 	.short	0x0020
        /*0034*/ 	.byte	0x00, 0xf0, 0x21, 0x00


	//----- nvinfo : EIATTR_KPARAM_INFO
	.align		4
.L_123:
        /*0038*/ 	.byte	0x04, 0x17
        /*003a*/ 	.short	(.L_125 - .L_124)
.L_124:
        /*003c*/ 	.word	0x00000000
        /*0040*/ 	.short	0x0003
        /*0042*/ 	.short	0x0018
        /*0044*/ 	.byte	0x00, 0xf0, 0x21, 0x00


	//----- nvinfo : EIATTR_KPARAM_INFO
	.align		4
.L_125:
        /*0048*/ 	.byte	0x04, 0x17
        /*004a*/ 	.short	(.L_127 - .L_126)
.L_126:
        /*004c*/ 	.word	0x00000000
        /*0050*/ 	.short	0x0002
        /*0052*/ 	.short	0x0010
        /*0054*/ 	.byte	0x00, 0xf0, 0x21, 0x00


	//----- nvinfo : EIATTR_KPARAM_INFO
	.align		4
.L_127:
        /*0058*/ 	.byte	0x04, 0x17
        /*005a*/ 	.short	(.L_129 - .L_128)
.L_128:
        /*005c*/ 	.word	0x00000000
        /*0060*/ 	.short	0x0001
        /*0062*/ 	.short	0x0008
        /*0064*/ 	.byte	0x00, 0xf0, 0x21, 0x00


	//----- nvinfo : EIATTR_KPARAM_INFO
	.align		4
.L_129:
        /*0068*/ 	.byte	0x04, 0x17
        /*006a*/ 	.short	(.L_131 - .L_130)
.L_130:
        /*006c*/ 	.word	0x00000000
        /*0070*/ 	.short	0x0000
        /*0072*/ 	.short	0x0000
        /*0074*/ 	.byte	0x00, 0xf0, 0x21, 0x00


	//----- nvinfo : EIATTR_SPARSE_MMA_MASK
	.align		4
.L_131:
        /*0078*/ 	.byte	0x03, 0x50
        /*007a*/ 	.short	0x0000


	//----- nvinfo : EIATTR_MAXREG_COUNT
	.align		4
        /*007c*/ 	.byte	0x03, 0x1b
        /*007e*/ 	.short	0x00ff


	//----- nvinfo : EIATTR_MERCURY_ISA_VERSION
	.align		4
        /*0080*/ 	.byte	0x03, 0x5f
        /*0082*/ 	.short	0x0101


	//----- nvinfo : EIATTR_EXIT_INSTR_OFFSETS
	.align		4
        /*0084*/ 	.byte	0x04, 0x1c
        /*0086*/ 	.short	(.L_133 - .L_132)


	//   ....[0]....
.L_132:
        /*0088*/ 	.word	0x000001a0


	//   ....[1]....
        /*008c*/ 	.word	0x00000da0


	//----- nvinfo : EIATTR_CRS_STACK_SIZE
	.align		4
.L_133:
        /*0090*/ 	.byte	0x04, 0x1e
        /*0092*/ 	.short	(.L_135 - .L_134)
.L_134:
        /*0094*/ 	.word	0x00000000


	//----- nvinfo : EIATTR_CBANK_PARAM_SIZE
	.align		4
.L_135:
        /*0098*/ 	.byte	0x03, 0x19
        /*009a*/ 	.short	0x0038


	//----- nvinfo : EIATTR_PARAM_CBANK
	.align		4
        /*009c*/ 	.byte	0x04, 0x0a
        /*009e*/ 	.short	(.L_137 - .L_136)
	.align		4
.L_136:
        /*00a0*/ 	.word	index@(.nv.constant0._ZN2at6native6detail51split_with_sizes_copy_out_contiguous_no_cast_kernelEPPcS3_PlS4_S4_ll)
        /*00a4*/ 	.short	0x0210
        /*00a6*/ 	.short	0x0038


	//----- nvinfo : EIATTR_SW_WAR
	.align		4
.L_137:
        /*00a8*/ 	.byte	0x04, 0x36
        /*00aa*/ 	.short	(.L_139 - .L_138)
.L_138:
        /*00ac*/ 	.word	0x00000008
.L_139:


//--------------------- .nv.callgraph             --------------------------
	.section	.nv.callgraph,"",@"SHT_CUDA_CALLGRAPH"
	.align	4
	.sectionentsize	8
	.align		4
        /*0000*/ 	.word	0x00000000
	.align		4
        /*0004*/ 	.word	0xffffffff
	.align		4
        /*0008*/ 	.word	0x00000000
	.align		4
        /*000c*/ 	.word	0xfffffffe
	.align		4
        /*0010*/ 	.word	0x00000000
	.align		4
        /*0014*/ 	.word	0xfffffffd
	.align		4
        /*0018*/ 	.word	0x00000000
	.align		4
        /*001c*/ 	.word	0xfffffffc


//--------------------- .nv.constant4             --------------------------
	.section	.nv.constant4,"a",@progbits
	.align	8
	.align		8
.nv.constant4:
        /*0000*/ 	.dword	_ZN45_INTERNAL_1bbe769d_14_TensorShape_cu_44b696734cuda3std3__45__cpo5beginE
	.align		8
        /*0008*/ 	.dword	_ZN45_INTERNAL_1bbe769d_14_TensorShape_cu_44b696734cuda3std3__45__cpo3endE
	.align		8
        /*0010*/ 	.dword	_ZN45_INTERNAL_1bbe769d_14_TensorShape_cu_44b696734cuda3std3__45__cpo6cbeginE
	.align		8
        /*0018*/ 	.dword	_ZN45_INTERNAL_1bbe769d_14_TensorShape_cu_44b696734cuda3std3__45__cpo4cendE
	.align		8
        /*0020*/ 	.dword	_ZN45_INTERNAL_1bbe769d_14_TensorShape_cu_44b696734cuda3std3__45__cpo6rbeginE
	.align		8
        /*0028*/ 	.dword	_ZN45_INTERNAL_1bbe769d_14_TensorShape_cu_44b696734cuda3std3__45__cpo4rendE
	.align		8
        /*0030*/ 	.dword	_ZN45_INTERNAL_1bbe769d_14_TensorShape_cu_44b696734cuda3std3__45__cpo7crbeginE
	.align		8
        /*0038*/ 	.dword	_ZN45_INTERNAL_1bbe769d_14_TensorShape_cu_44b696734cuda3std3__45__cpo5crendE
	.align		8
        /*0040*/ 	.dword	_ZN45_INTERNAL_1bbe769d_14_TensorShape_cu_44b696734cuda3std3__447_GLOBAL__N__1bbe769d_14_TensorShape_cu_44b696736ignoreE
	.align		8
        /*0048*/ 	.dword	_ZN45_INTERNAL_1bbe769d_14_TensorShape_cu_44b696734cuda3std3__419piecewise_constructE
	.align		8
        /*0050*/ 	.dword	_ZN45_INTERNAL_1bbe769d_14_TensorShape_cu_44b696734cuda3std3__48in_placeE
	.align		8
        /*0058*/ 	.dword	_ZN45_INTERNAL_1bbe769d_14_TensorShape_cu_44b696734cuda3std3__420unreachable_sentinelE
	.align		8
        /*0060*/ 	.dword	_ZN45_INTERNAL_1bbe769d_14_TensorShape_cu_44b696734cuda3std6ranges3__45__cpo4swapE
	.align		8
        /*0068*/ 	.dword	_ZN45_INTERNAL_1bbe769d_14_TensorShape_cu_44b696734cuda3std6ranges3__45__cpo9iter_moveE
	.align		8
        /*0070*/ 	.dword	_ZN45_INTERNAL_1bbe769d_14_TensorShape_cu_44b696734cuda3std6ranges3__45__cpo5beginE
	.align		8
        /*0078*/ 	.dword	_ZN45_INTERNAL_1bbe769d_14_TensorShape_cu_44b696734cuda3std6ranges3__45__cpo3endE
	.align		8
        /*0080*/ 	.dword	_ZN45_INTERNAL_1bbe769d_14_TensorShape_cu_44b696734cuda3std6ranges3__45__cpo6cbeginE
	.align		8
        /*0088*/ 	.dword	_ZN45_INTERNAL_1bbe769d_14_TensorShape_cu_44b696734cuda3std6ranges3__45__cpo4cendE
	.align		8
        /*0090*/ 	.dword	_ZN45_INTERNAL_1bbe769d_14_TensorShape_cu_44b696734cuda3std6ranges3__45__cpo7advanceE
	.align		8
        /*0098*/ 	.dword	_ZN45_INTERNAL_1bbe769d_14_TensorShape_cu_44b696734cuda3std6ranges3__45__cpo9iter_swapE
	.align		8
        /*00a0*/ 	.dword	_ZN45_INTERNAL_1bbe769d_14_TensorShape_cu_44b696734cuda3std6ranges3__45__cpo4nextE
	.align		8
        /*00a8*/ 	.dword	_ZN45_INTERNAL_1bbe769d_14_TensorShape_cu_44b696734cuda3std6ranges3__45__cpo4prevE
	.align		8
        /*00b0*/ 	.dword	_ZN45_INTERNAL_1bbe769d_14_TensorShape_cu_44b696734cuda3std6ranges3__45__cpo4dataE
	.align		8
        /*00b8*/ 	.dword	_ZN45_INTERNAL_1bbe769d_14_TensorShape_cu_44b696734cuda3std6ranges3__45__cpo5cdataE
	.align		8
        /*00c0*/ 	.dword	_ZN45_INTERNAL_1bbe769d_14_TensorShape_cu_44b696734cuda3std6ranges3__45__cpo4sizeE
	.align		8
        /*00c8*/ 	.dword	_ZN45_INTERNAL_1bbe769d_14_TensorShape_cu_44b696734cuda3std6ranges3__45__cpo5ssizeE
	.align		8
        /*00d0*/ 	.dword	_ZN45_INTERNAL_1bbe769d_14_TensorShape_cu_44b696734cuda3std6ranges3__45__cpo8distanceE
	.align		8
        /*00d8*/ 	.dword	_ZN45_INTERNAL_1bbe769d_14_TensorShape_cu_44b696736thrust23THRUST_300001_SM_900_NS6system6detail10sequential3seqE


//--------------------- .text._ZN2at6native6detail21chunk_cat_cuda_kernelIfN3c108BFloat16EEEvPPT0_PT_PlSA_SA_SA_SA_SA_lll --------------------------
	.section	.text._ZN2at6native6detail21chunk_cat_cuda_kernelIfN3c108BFloat16EEEvPPT0_PT_PlSA_SA_SA_SA_SA_lll,"ax",@progbits
	.align	128
.text._ZN2at6native6detail21chunk_cat_cuda_kernelIfN3c108BFloat16EEEvPPT0_PT_PlSA_SA_SA_SA_SA_lll:
        .type           _ZN2at6native6detail21chunk_cat_cuda_kernelIfN3c108BFloat16EEEvPPT0_PT_PlSA_SA_SA_SA_SA_lll,@function
        .size           _ZN2at6native6detail21chunk_cat_cuda_kernelIfN3c108BFloat16EEEvPPT0_PT_PlSA_SA_SA_SA_SA_lll,(.L_x_48 - _ZN2at6native6detail21chunk_cat_cuda_kernelIfN3c108BFloat16EEEvPPT0_PT_PlSA_SA_SA_SA_SA_lll)
        .other          _ZN2at6native6detail21chunk_cat_cuda_kernelIfN3c108BFloat16EEEvPPT0_PT_PlSA_SA_SA_SA_SA_lll,@"STO_CUDA_ENTRY STV_DEFAULT"
_ZN2at6native6detail21chunk_cat_cuda_kernelIfN3c108BFloat16EEEvPPT0_PT_PlSA_SA_SA_SA_SA_lll:
[----:B------:R-:W-:Y:S01]  /*0000*/  LDC R1, c[0x0][0x28] ;  /* 0x00000a00ff017b82 */ /* 0x000fe20000000800 */
[----:B------:R-:W0:Y:S07]  /*0010*/  S2R R0, SR_CTAID.X ;  /* 0x0000000000007919 */ /* 0x000e2e0000002500 */
[----:B------:R-:W0:Y:S01]  /*0020*/  LDC.64 R2, c[0x0][0x220] ;  /* 0x00008800ff027b82 */ /* 0x000e220000000a00 */
[----:B------:R-:W-:Y:S01]  /*0030*/  ULDC.64 UR10, c[0x0][0x208] ;  /* 0x00008200000a7ab9 */ /* 0x000fe20000000a00 */
[----:B------:R-:W-:Y:S01]  /*0040*/  ULDC.64 UR4, c[0x0][0x240] ;  /* 0x0000900000047ab9 */ /* 0x000fe20000000a00 */
[----:B------:R-:W-:Y:S01]  /*0050*/  ULDC.64 UR6, c[0x0][0x210] ;  /* 0x0000840000067ab9 */ /* 0x000fe20000000a00 */
[----:B------:R-:W-:Y:S01]  /*0060*/  ULDC.64 UR8, c[0x0][0x238] ;  /* 0x00008e0000087ab9 */ /* 0x000fe20000000a00 */
[----:B------:R-:W1:Y:S01]  /*0070*/  S2R R6, SR_TID.X ;  /* 0x0000000000067919 */ /* 0x000e620000002100 */
[----:B------:R-:W-:Y:S01]  /*0080*/  ULDC.64 UR12, c[0x0][0x260] ;  /* 0x00009800000c7ab9 */ /* 0x000fe20000000a00 */
[----:B0-----:R-:W-:-:S06]  /*0090*/  IMAD.WIDE.U32 R2, R0, 0x8, R2 ;  /* 0x0000000800027825 */ /* 0x001fcc00078e0002 */
[----:B------:R-:W2:Y:S02]  /*00a0*/  LDG.E.64 R2, desc[UR10][R2.64] ;  /* 0x0000000a02027981 */ /* 0x000ea4000c1e1b00 */
[C---:B--2---:R-:W-:Y:S01]  /*00b0*/  IMAD.SHL.U32 R7, R2.reuse, 0x8, RZ ;  /* 0x0000000802077824 */ /* 0x044fe200078e00ff */
[----:B------:R-:W-:-:S04]  /*00c0*/  SHF.L.U64.HI R24, R2, 0x3, R3 ;  /* 0x0000000302187819 */ /* 0x000fc80000010203 */
[----:B------:R-:W-:-:S04]  /*00d0*/  IADD3 R16, P0, R7, UR4, RZ ;  /* 0x0000000407107c10 */ /* 0x000fc8000ff1e0ff */
[----:B------:R-:W-:Y:S01]  /*00e0*/  IADD3.X R17, R24, UR5, RZ, P0, !PT ;  /* 0x0000000518117c10 */ /* 0x000fe200087fe4ff */
[----:B------:R-:W-:-:S05]  /*00f0*/  ULDC.64 UR4, c[0x0][0x230] ;  /* 0x00008c0000047ab9 */ /* 0x000fca0000000a00 */
[----:B------:R-:W2:Y:S01]  /*0100*/  LDG.E.64 R16, desc[UR10][R16.64] ;  /* 0x0000000a10107981 */ /* 0x000ea2000c1e1b00 */
[----:B------:R-:W-:-:S04]  /*0110*/  IADD3 R4, P0, R7, UR4, RZ ;  /* 0x0000000407047c10 */ /* 0x000fc8000ff1e0ff */
[----:B------:R-:W-:Y:S01]  /*0120*/  IADD3.X R5, R24, UR5, RZ, P0, !PT ;  /* 0x0000000518057c10 */ /* 0x000fe200087fe4ff */
[----:B------:R-:W-:-:S04]  /*0130*/  ULDC.64 UR4, c[0x0][0x248] ;  /* 0x0000920000047ab9 */ /* 0x000fc80000000a00 */
[----:B------:R0:W3:Y:S01]  /*0140*/  LDG.E.64 R2, desc[UR10][R4.64] ;  /* 0x0000000a04027981 */ /* 0x0000e2000c1e1b00 */
[C---:B------:R-:W-:Y:S01]  /*0150*/  IADD3 R14, P0, R7.reuse, UR4, RZ ;  /* 0x00000004070e7c10 */ /* 0x040fe2000ff1e0ff */
[----:B------:R-:W-:Y:S01]  /*0160*/  ULDC UR4, c[0x0][0x264] ;  /* 0x0000990000047ab9 */ /* 0x000fe20000000800 */
[C---:B------:R-:W-:Y:S02]  /*0170*/  IADD3 R8, P1, R7.reuse, UR6, RZ ;  /* 0x0000000607087c10 */ /* 0x040fe4000ff3e0ff */
[----:B------:R-:W-:Y:S02]  /*0180*/  IADD3 R12, P2, R7, UR8, RZ ;  /* 0x00000008070c7c10 */ /* 0x000fe4000ff5e0ff */
[C---:B------:R-:W-:Y:S02]  /*0190*/  IADD3.X R15, R24.reuse, UR5, RZ, P0, !PT ;  /* 0x00000005180f7c10 */ /* 0x040fe400087fe4ff */
[C---:B------:R-:W-:Y:S02]  /*01a0*/  IADD3.X R9, R24.reuse, UR7, RZ, P1, !PT ;  /* 0x0000000718097c10 */ /* 0x040fe40008ffe4ff */
[----:B------:R-:W-:-:S02]  /*01b0*/  IADD3.X R13, R24, UR9, RZ, P2, !PT ;  /* 0x00000009180d7c10 */ /* 0x000fc400097fe4ff */
[----:B------:R-:W5:Y:S04]  /*01c0*/  LDG.E.64 R14, desc[UR10][R14.64] ;  /* 0x0000000a0e0e7981 */ /* 0x000f68000c1e1b00 */
[----:B------:R-:W5:Y:S04]  /*01d0*/  LDG.E.64 R8, desc[UR10][R8.64] ;  /* 0x0000000a08087981 */ /* 0x000f68000c1e1b00 */
[----:B------:R-:W5:Y:S01]  /*01e0*/  LDG.E.64 R12, desc[UR10][R12.64] ;  /* 0x0000000a0c0c7981 */ /* 0x000f62000c1e1b00 */
[----:B------:R-:W2:Y:S02]  /*01f0*/  S2UR UR6, SR_CTAID.Y ;  /* 0x00000000000679c3 */ /* 0x000ea40000002600 */
[----:B--2---:R-:W-:-:S02]  /*0200*/  IMAD R11, R17, UR6, RZ ;  /* 0x00000006110b7c24 */ /* 0x004fc4000f8e02ff */
[----:B0-----:R-:W-:-:S04]  /*0210*/  IMAD.WIDE.U32 R4, R16, UR6, RZ ;  /* 0x0000000610047c25 */ /* 0x001fc8000f8e00ff */
[----:B------:R-:W-:Y:S01]  /*0220*/  IMAD.IADD R11, R5, 0x1, R11 ;  /* 0x00000001050b7824 */ /* 0x000fe200078e020b */
[----:B---3--:R-:W-:-:S04]  /*0230*/  IADD3 R19, P1, -R2, R0, RZ ;  /* 0x0000000002137210 */ /* 0x008fc80007f3e1ff */
[----:B------:R-:W-:Y:S02]  /*0240*/  LOP3.LUT R10, R11, UR4, RZ, 0xfc, !PT ;  /* 0x000000040b0a7c12 */ /* 0x000fe4000f8efcff */
[----:B-1----:R-:W-:Y:S01]  /*0250*/  LEA R2, P2, R19, R6, 0x7 ;  /* 0x0000000613027211 */ /* 0x002fe200078438ff */
[----:B------:R-:W-:Y:S01]  /*0260*/  IMAD.X R0, RZ, RZ, ~R3, P1 ;  /* 0x000000ffff007224 */ /* 0x000fe200008e0e03 */
[----:B------:R-:W-:-:S04]  /*0270*/  ISETP.NE.U32.AND P0, PT, R10, RZ, PT ;  /* 0x000000ff0a00720c */ /* 0x000fc80003f05070 */
[----:B------:R-:W-:-:S09]  /*0280*/  LEA.HI.X R3, R19, RZ, R0, 0x7, P2 ;  /* 0x000000ff13037211 */ /* 0x000fd200010f3c00 */
[----:B------:R-:W-:Y:S05]  /*0290*/  @!P0 BRA `(.L_x_0) ;  /* 0x0000000000188947 */ /* 0x000fea0003800000 */
[----:B------:R-:W-:Y:S01]  /*02a0*/  IMAD.MOV.U32 R5, RZ, RZ, R11 ;  /* 0x000000ffff057224 */ /* 0x000fe200078e000b */
[----:B------:R-:W-:-:S07]  /*02b0*/  MOV R0, 0x2d0 ;  /* 0x000002d000007802 */ /* 0x000fce0000000f00 */
[----:B-----5:R-:W-:Y:S05]  /*02c0*/  CALL.REL.NOINC `($__internal_0_$__cuda_sm20_div_s64) ;  /* 0x0000000c00287944 */ /* 0x020fea0003c00000 */
[----:B------:R-:W-:Y:S02]  /*02d0*/  IMAD.MOV.U32 R10, RZ, RZ, R6 ;  /* 0x000000ffff0a7224 */ /* 0x000fe400078e0006 */
[----:B------:R-:W-:Y:S01]  /*02e0*/  IMAD.MOV.U32 R11, RZ, RZ, R19 ;  /* 0x000000ffff0b7224 */ /* 0x000fe200078e0013 */
[----:B------:R-:W-:Y:S06]  /*02f0*/  BRA `(.L_x_1) ;  /* 0x0000000000507947 */ /* 0x000fec0003800000 */
.L_x_0:
[----:B------:R-:W0:Y:S02]  /*0300*/  LDC R5, c[0x0][0x260] ;  /* 0x00009800ff057b82 */ /* 0x000e240000000800 */
[----:B0-----:R-:W0:Y:S01]  /*0310*/  I2F.U32.RP R0, R5 ;  /* 0x0000000500007306 */ /* 0x001e220000209000 */
[----:B------:R-:W-:-:S07]  /*0320*/  ISETP.NE.U32.AND P2, PT, R5, RZ, PT ;  /* 0x000000ff0500720c */ /* 0x000fce0003f45070 */
[----:B0-----:R-:W0:Y:S02]  /*0330*/  MUFU.RCP R0, R0 ;  /* 0x0000000000007308 */ /* 0x001e240000001000 */
[----:B0-----:R-:W-:-:S06]  /*0340*/  VIADD R10, R0, 0xffffffe ;  /* 0x0ffffffe000a7836 */ /* 0x001fcc0000000000 */
[----:B------:R0:W1:Y:S02]  /*0350*/  F2I.FTZ.U32.TRUNC.NTZ R11, R10 ;  /* 0x0000000a000b7305 */ /* 0x000064000021f000 */
[----:B0-----:R-:W-:Y:S02]  /*0360*/  IMAD.MOV.U32 R10, RZ, RZ, RZ ;  /* 0x000000ffff0a7224 */ /* 0x001fe400078e00ff */
[----:B-1----:R-:W-:-:S04]  /*0370*/  IMAD.MOV R6, RZ, RZ, -R11 ;  /* 0x000000ffff067224 */ /* 0x002fc800078e0a0b */
[----:B------:R-:W-:-:S04]  /*0380*/  IMAD R19, R6, R5, RZ ;  /* 0x0000000506137224 */ /* 0x000fc800078e02ff */
[----:B------:R-:W-:-:S06]  /*0390*/  IMAD.HI.U32 R11, R11, R19, R10 ;  /* 0x000000130b0b7227 */ /* 0x000fcc00078e000a */
[----:B------:R-:W-:-:S04]  /*03a0*/  IMAD.HI.U32 R10, R11, R4, RZ ;  /* 0x000000040b0a7227 */ /* 0x000fc800078e00ff */
[----:B------:R-:W-:Y:S02]  /*03b0*/  IMAD.MOV R6, RZ, RZ, -R10 ;  /* 0x000000ffff067224 */ /* 0x000fe400078e0a0a */
[----:B------:R-:W-:Y:S02]  /*03c0*/  IMAD.MOV.U32 R11, RZ, RZ, RZ ;  /* 0x000000ffff0b7224 */ /* 0x000fe400078e00ff */
[----:B------:R-:W-:-:S05]  /*03d0*/  IMAD R4, R5, R6, R4 ;  /* 0x0000000605047224 */ /* 0x000fca00078e0204 */
[----:B------:R-:W-:-:S13]  /*03e0*/  ISETP.GE.U32.AND P0, PT, R4, R5, PT ;  /* 0x000000050400720c */ /* 0x000fda0003f06070 */
[----:B------:R-:W-:Y:S02]  /*03f0*/  @P0 IMAD.IADD R4, R4, 0x1, -R5 ;  /* 0x0000000104040824 */ /* 0x000fe400078e0a05 */
[----:B------:R-:W-:-:S03]  /*0400*/  @P0 VIADD R10, R10, 0x1 ;  /* 0x000000010a0a0836 */ /* 0x000fc60000000000 */
[----:B------:R-:W-:-:S13]  /*0410*/  ISETP.GE.U32.AND P1, PT, R4, R5, PT ;  /* 0x000000050400720c */ /* 0x000fda0003f26070 */
[----:B------:R-:W-:Y:S01]  /*0420*/  @P1 VIADD R10, R10, 0x1 ;  /* 0x000000010a0a1836 */ /* 0x000fe20000000000 */
[----:B------:R-:W-:-:S07]  /*0430*/  @!P2 LOP3.LUT R10, RZ, R5, RZ, 0x33, !PT ;  /* 0x00000005ff0aa212 */ /* 0x000fce00078e33ff */
.L_x_1:
[----:B------:R-:W-:Y:S01]  /*0440*/  ULDC.64 UR4, c[0x0][0x228] ;  /* 0x00008a0000047ab9 */ /* 0x000fe20000000a00 */
[----:B------:R-:W0:Y:S01]  /*0450*/  S2UR UR7, SR_CTAID.Z ;  /* 0x00000000000779c3 */ /* 0x000e220000002700 */
[----:B------:R-:W-:Y:S01]  /*0460*/  IADD3 R4, P0, R7, UR4, RZ ;  /* 0x0000000407047c10 */ /* 0x000fe2000ff1e0ff */
[----:B------:R-:W-:Y:S01]  /*0470*/  ULDC.64 UR8, c[0x0][0x250] ;  /* 0x0000940000087ab9 */ /* 0x000fe20000000a00 */
[----:B------:R-:W-:Y:S02]  /*0480*/  ULDC UR14, c[0x0][0x264] ;  /* 0x00009900000e7ab9 */ /* 0x000fe40000000800 */
[----:B------:R-:W-:-:S06]  /*0490*/  IADD3.X R5, R24, UR5, RZ, P0, !PT ;  /* 0x0000000518057c10 */ /* 0x000fcc00087fe4ff */
[----:B------:R-:W2:Y:S01]  /*04a0*/  LDG.E.64 R4, desc[UR10][R4.64] ;  /* 0x0000000a04047981 */ /* 0x000ea2000c1e1b00 */
[----:B------:R-:W-:Y:S01]  /*04b0*/  LOP3.LUT R0, R17, UR14, RZ, 0xfc, !PT ;  /* 0x0000000e11007c12 */ /* 0x000fe2000f8efcff */
[----:B------:R-:W-:Y:S02]  /*04c0*/  IMAD.MOV.U32 R18, RZ, RZ, R10 ;  /* 0x000000ffff127224 */ /* 0x000fe400078e000a */
[----:B------:R-:W-:Y:S01]  /*04d0*/  IMAD.MOV.U32 R19, RZ, RZ, R11 ;  /* 0x000000ffff137224 */ /* 0x000fe200078e000b */
[----:B------:R-:W-:Y:S01]  /*04e0*/  ISETP.NE.U32.AND P0, PT, R0, RZ, PT ;  /* 0x000000ff0000720c */ /* 0x000fe20003f05070 */
[----:B0-----:R-:W-:Y:S02]  /*04f0*/  UIMAD.WIDE.U32 UR4, UR7, UR8, URZ ;  /* 0x00000008070472a5 */ /* 0x001fe4000f8e003f */
[----:B-----5:R-:W-:Y:S02]  /*0500*/  IMAD.WIDE.U32 R18, R12, UR7, R18 ;  /* 0x000000070c127c25 */ /* 0x020fe4000f8e0012 */
[----:B------:R-:W-:-:S02]  /*0510*/  UIMAD UR5, UR7, UR9, UR5 ;  /* 0x00000009070572a4 */ /* 0x000fc4000f8e0205 */
[----:B------:R-:W-:Y:S01]  /*0520*/  IMAD R21, R13, UR7, RZ ;  /* 0x000000070d157c24 */ /* 0x000fe2000f8e02ff */
[----:B------:R-:W-:Y:S01]  /*0530*/  IADD3 R25, P1, R8, R18, RZ ;  /* 0x0000001208197210 */ /* 0x000fe20007f3e0ff */
[----:B------:R-:W-:Y:S02]  /*0540*/  ULDC.64 UR8, c[0x0][0x258] ;  /* 0x0000960000087ab9 */ /* 0x000fe40000000a00 */
[----:B------:R-:W-:Y:S01]  /*0550*/  UIMAD.WIDE.U32 UR4, UR6, UR8, UR4 ;  /* 0x00000008060472a5 */ /* 0x000fe2000f8e0004 */
[----:B------:R-:W-:-:S03]  /*0560*/  IADD3.X R8, R9, R19, R21, P1, !PT ;  /* 0x0000001309087210 */ /* 0x000fc60000ffe415 */
[----:B------:R-:W-:Y:S02]  /*0570*/  UIMAD UR6, UR6, UR9, UR5 ;  /* 0x00000009060672a4 */ /* 0x000fe4000f8e0205 */
[----:B--2---:R-:W-:-:S04]  /*0580*/  IADD3 R7, P2, R4, UR4, RZ ;  /* 0x0000000404077c10 */ /* 0x004fc8000ff5e0ff */
[----:B------:R-:W-:Y:S01]  /*0590*/  IADD3.X R9, R5, UR6, RZ, P2, !PT ;  /* 0x0000000605097c10 */ /* 0x000fe200097fe4ff */
[----:B------:R-:W-:Y:S08]  /*05a0*/  @!P0 BRA `(.L_x_2) ;  /* 0x00000000001c8947 */ /* 0x000ff00003800000 */
[----:B------:R-:W-:Y:S01]  /*05b0*/  IMAD.MOV.U32 R4, RZ, RZ, R16 ;  /* 0x000000ffff047224 */ /* 0x000fe200078e0010 */
[----:B------:R-:W-:Y:S01]  /*05c0*/  MOV R0, 0x5f0 ;  /* 0x000005f000007802 */ /* 0x000fe20000000f00 */
[----:B------:R-:W-:-:S07]  /*05d0*/  IMAD.MOV.U32 R5, RZ, RZ, R17 ;  /* 0x000000ffff057224 */ /* 0x000fce00078e0011 */
[----:B------:R-:W-:Y:S05]  /*05e0*/  CALL.REL.NOINC `($__internal_0_$__cuda_sm20_div_s64) ;  /* 0x0000000800607944 */ /* 0x000fea0003c00000 */
[----:B------:R-:W-:Y:S02]  /*05f0*/  IMAD.MOV.U32 R4, RZ, RZ, R6 ;  /* 0x000000ffff047224 */ /* 0x000fe400078e0006 */
[----:B------:R-:W-:Y:S01]  /*0600*/  IMAD.MOV.U32 R5, RZ, RZ, R19 ;  /* 0x000000ffff057224 */ /* 0x000fe200078e0013 */
[----:B------:R-:W-:Y:S06]  /*0610*/  BRA `(.L_x_3) ;  /* 0x0000000000507947 */ /* 0x000fec0003800000 */
.L_x_2:
[----:B------:R-:W0:Y:S01]  /*0620*/  LDC R19, c[0x0][0x260] ;  /* 0x00009800ff137b82 */ /* 0x000e220000000800 */
[----:B------:R-:W-:Y:S01]  /*0630*/  IMAD.MOV.U32 R4, RZ, RZ, RZ ;  /* 0x000000ffff047224 */ /* 0x000fe200078e00ff */
[----:B0-----:R-:W0:Y:S01]  /*0640*/  I2F.U32.RP R6, R19 ;  /* 0x0000001300067306 */ /* 0x001e220000209000 */
[----:B------:R-:W-:-:S07]  /*0650*/  ISETP.NE.U32.AND P2, PT, R19, RZ, PT ;  /* 0x000000ff1300720c */ /* 0x000fce0003f45070 */
[----:B0-----:R-:W0:Y:S02]  /*0660*/  MUFU.RCP R6, R6 ;  /* 0x0000000600067308 */ /* 0x001e240000001000 */
[----:B0-----:R-:W-:-:S06]  /*0670*/  VIADD R18, R6, 0xffffffe ;  /* 0x0ffffffe06127836 */ /* 0x001fcc0000000000 */
[----:B------:R-:W0:Y:S02]  /*0680*/  F2I.FTZ.U32.TRUNC.NTZ R5, R18 ;  /* 0x0000001200057305 */ /* 0x000e24000021f000 */
[----:B0-----:R-:W-:-:S04]  /*0690*/  IMAD.MOV R0, RZ, RZ, -R5 ;  /* 0x000000ffff007224 */ /* 0x001fc800078e0a05 */
[----:B------:R-:W-:-:S04]  /*06a0*/  IMAD R21, R0, R19, RZ ;  /* 0x0000001300157224 */ /* 0x000fc800078e02ff */
[----:B------:R-:W-:-:S06]  /*06b0*/  IMAD.HI.U32 R21, R5, R21, R4 ;  /* 0x0000001505157227 */ /* 0x000fcc00078e0004 */
[----:B------:R-:W-:-:S04]  /*06c0*/  IMAD.HI.U32 R4, R21, R16, RZ ;  /* 0x0000001015047227 */ /* 0x000fc800078e00ff */
[----:B------:R-:W-:-:S04]  /*06d0*/  IMAD.MOV R5, RZ, RZ, -R4 ;  /* 0x000000ffff057224 */ /* 0x000fc800078e0a04 */
[----:B------:R-:W-:Y:S02]  /*06e0*/  IMAD R0, R19, R5, R16 ;  /* 0x0000000513007224 */ /* 0x000fe400078e0210 */
[----:B------:R-:W-:-:S03]  /*06f0*/  IMAD.MOV.U32 R5, RZ, RZ, RZ ;  /* 0x000000ffff057224 */ /* 0x000fc600078e00ff */
[----:B------:R-:W-:-:S13]  /*0700*/  ISETP.GE.U32.AND P0, PT, R0, R19, PT ;  /* 0x000000130000720c */ /* 0x000fda0003f06070 */
[----:B------:R-:W-:Y:S02]  /*0710*/  @P0 IMAD.IADD R0, R0, 0x1, -R19 ;  /* 0x0000000100000824 */ /* 0x000fe400078e0a13 */
[----:B------:R-:W-:-:S03]  /*0720*/  @P0 VIADD R4, R4, 0x1 ;  /* 0x0000000104040836 */ /* 0x000fc60000000000 */
[----:B------:R-:W-:-:S13]  /*0730*/  ISETP.GE.U32.AND P1, PT, R0, R19, PT ;  /* 0x000000130000720c */ /* 0x000fda0003f26070 */
[----:B------:R-:W-:Y:S01]  /*0740*/  @P1 VIADD R4, R4, 0x1 ;  /* 0x0000000104041836 */ /* 0x000fe20000000000 */
[----:B------:R-:W-:-:S07]  /*0750*/  @!P2 LOP3.LUT R4, RZ, R19, RZ, 0x33, !PT ;  /* 0x00000013ff04a212 */ /* 0x000fce00078e33ff */
.L_x_3:
[----:B------:R-:W-:Y:S01]  /*0760*/  IADD3 R0, P0, R12, -R10, RZ ;  /* 0x8000000a0c007210 */ /* 0x000fe20007f1e0ff */
[----:B------:R-:W-:Y:S01]  /*0770*/  BSSY B0, `(.L_x_4) ;  /* 0x0000022000007945 */ /* 0x000fe20003800000 */
[----:B------:R-:W-:-:S03]  /*0780*/  SHF.L.U64.HI R6, R14, 0x7, R15 ;  /* 0x000000070e067819 */ /* 0x000fc6000001020f */
[----:B------:R-:W-:Y:S01]  /*0790*/  IMAD.X R13, R13, 0x1, ~R11, P0 ;  /* 0x000000010d0d7824 */ /* 0x000fe200000e0e0b */
[----:B------:R-:W-:-:S04]  /*07a0*/  ISETP.GT.U32.AND P0, PT, R0, RZ, PT ;  /* 0x000000ff0000720c */ /* 0x000fc80003f04070 */
[----:B------:R-:W-:-:S04]  /*07b0*/  ISETP.GT.AND.EX P0, PT, R13, RZ, PT, P0 ;  /* 0x000000ff0d00720c */ /* 0x000fc80003f04300 */
[----:B------:R-:W-:Y:S02]  /*07c0*/  SEL R11, R0, RZ, P0 ;  /* 0x000000ff000b7207 */ /* 0x000fe40000000000 */
[----:B------:R-:W-:Y:S02]  /*07d0*/  SEL R13, R13, RZ, P0 ;  /* 0x000000ff0d0d7207 */ /* 0x000fe40000000000 */
[----:B------:R-:W-:-:S04]  /*07e0*/  ISETP.LT.U32.AND P0, PT, R11, R4, PT ;  /* 0x000000040b00720c */ /* 0x000fc80003f01070 */
[----:B------:R-:W-:-:S04]  /*07f0*/  ISETP.LT.AND.EX P0, PT, R13, R5, PT, P0 ;  /* 0x000000050d00720c */ /* 0x000fc80003f01300 */
[----:B------:R-:W-:Y:S02]  /*0800*/  SEL R0, R11, R4, P0 ;  /* 0x000000040b007207 */ /* 0x000fe40000000000 */
[----:B------:R-:W-:Y:S02]  /*0810*/  SEL R5, R13, R5, P0 ;  /* 0x000000050d057207 */ /* 0x000fe40000000000 */
[----:B------:R-:W-:Y:S02]  /*0820*/  SHF.R.U64 R13, R16, 0x2, R17 ;  /* 0x00000002100d7819 */ /* 0x000fe40000001211 */
[--C-:B------:R-:W-:Y:S02]  /*0830*/  SHF.R.U64 R23, R0, 0x1, R5.reuse ;  /* 0x0000000100177819 */ /* 0x100fe40000001205 */
[----:B------:R-:W-:Y:S02]  /*0840*/  SHF.R.U32.HI R18, RZ, 0x1, R5 ;  /* 0x00000001ff127819 */ /* 0x000fe40000011605 */
[----:B------:R-:W-:-:S02]  /*0850*/  ISETP.GE.U32.AND P0, PT, R2, R23, PT ;  /* 0x000000170200720c */ /* 0x000fc40003f06070 */
[----:B------:R-:W-:Y:S01]  /*0860*/  SHF.R.U32.HI R0, RZ, 0x2, R17 ;  /* 0x00000002ff007819 */ /* 0x000fe20000011611 */
[----:B------:R-:W-:Y:S01]  /*0870*/  IMAD.SHL.U32 R17, R14, 0x80, RZ ;  /* 0x000000800e117824 */ /* 0x000fe200078e00ff */
[----:B------:R-:W-:-:S13]  /*0880*/  ISETP.GE.AND.EX P0, PT, R3, R18, PT, P0 ;  /* 0x000000120300720c */ /* 0x000fda0003f06300 */
[----:B------:R-:W-:Y:S05]  /*0890*/  @P0 BRA `(.L_x_5) ;  /* 0x00000000003c0947 */ /* 0x000fea0003800000 */
[----:B------:R-:W-:Y:S02]  /*08a0*/  ULDC.64 UR4, c[0x0][0x218] ;  /* 0x0000860000047ab9 */ /* 0x000fe40000000a00 */
[----:B------:R-:W-:-:S04]  /*08b0*/  IADD3 R21, P0, R7, UR4, RZ ;  /* 0x0000000407157c10 */ /* 0x000fc8000ff1e0ff */
[----:B------:R-:W-:-:S09]  /*08c0*/  IADD3.X R12, R9, UR5, RZ, P0, !PT ;  /* 0x00000005090c7c10 */ /* 0x000fd200087fe4ff */
.L_x_6:
[----:B------:R-:W-:-:S04]  /*08d0*/  LEA R10, P0, R2, R25, 0x1 ;  /* 0x00000019020a7211 */ /* 0x000fc800078008ff */
[----:B------:R-:W-:-:S05]  /*08e0*/  LEA.HI.X R11, R2, R8, R3, 0x1, P0 ;  /* 0x00000008020b7211 */ /* 0x000fca00000f0c03 */
[----:B------:R-:W2:Y:S01]  /*08f0*/  LD.E.U16 R10, desc[UR10][R10.64] ;  /* 0x0000000a0a0a7980 */ /* 0x000ea2000c101500 */
[----:B0-----:R-:W-:-:S04]  /*0900*/  LEA R4, P0, R2, R21, 0x2 ;  /* 0x0000001502047211 */ /* 0x001fc800078010ff */
[----:B------:R-:W-:Y:S02]  /*0910*/  LEA.HI.X R5, R2, R12, R3, 0x2, P0 ;  /* 0x0000000c02057211 */ /* 0x000fe400000f1403 */
[----:B------:R-:W-:-:S05]  /*0920*/  IADD3 R2, P0, R17, R2, RZ ;  /* 0x0000000211027210 */ /* 0x000fca0007f1e0ff */
[----:B------:R-:W-:Y:S01]  /*0930*/  IMAD.X R3, R6, 0x1, R3, P0 ;  /* 0x0000000106037824 */ /* 0x000fe200000e0603 */
[----:B------:R-:W-:-:S04]  /*0940*/  ISETP.GE.U32.AND P0, PT, R2, R23, PT ;  /* 0x000000170200720c */ /* 0x000fc80003f06070 */
[----:B------:R-:W-:Y:S01]  /*0950*/  ISETP.GE.AND.EX P0, PT, R3, R18, PT, P0 ;  /* 0x000000120300720c */ /* 0x000fe20003f06300 */
[----:B--2---:R-:W-:-:S05]  /*0960*/  IMAD.U32 R19, R10, 0x10000, RZ ;  /* 0x000100000a137824 */ /* 0x004fca00078e00ff */
[----:B------:R0:W-:Y:S07]  /*0970*/  STG.E desc[UR10][R4.64], R19 ;  /* 0x0000001304007986 */ /* 0x0001ee000c10190a */
[----:B------:R-:W-:Y:S05]  /*0980*/  @!P0 BRA `(.L_x_6) ;  /* 0xfffffffc00d08947 */ /* 0x000fea000383ffff */
.L_x_5:
[----:B------:R-:W-:Y:S05]  /*0990*/  BSYNC B0 ;  /* 0x0000000000007941 */ /* 0x000fea0003800000 */
.L_x_4:
[----:B------:R-:W-:-:S04]  /*09a0*/  ISETP.GE.U32.AND P0, PT, R2, R13, PT ;  /* 0x0000000d0200720c */ /* 0x000fc80003f06070 */
[----:B------:R-:W-:-:S13]  /*09b0*/  ISETP.GE.AND.EX P0, PT, R3, R0, PT, P0 ;  /* 0x000000000300720c */ /* 0x000fda0003f06300 */
[----:B------:R-:W-:Y:S05]  /*09c0*/  @P0 EXIT ;  /* 0x000000000000094d */ /* 0x000fea0003800000 */
[----:B------:R-:W-:Y:S01]  /*09d0*/  LOP3.LUT R12, RZ, R2, RZ, 0x33, !PT ;  /* 0x00000002ff0c7212 */ /* 0x000fe200078e33ff */
[----:B------:R-:W-:Y:S01]  /*09e0*/  BSSY B0, `(.L_x_7) ;  /* 0x000001f000007945 */ /* 0x000fe20003800000 */
[----:B0-----:R-:W-:Y:S02]  /*09f0*/  LOP3.LUT R19, RZ, R3, RZ, 0x33, !PT ;  /* 0x00000003ff137212 */ /* 0x001fe400078e33ff */
[----:B------:R-:W-:-:S05]  /*0a00*/  IADD3 R12, P0, R12, R13, RZ ;  /* 0x0000000d0c0c7210 */ /* 0x000fca0007f1e0ff */
[----:B------:R-:W-:-:S05]  /*0a10*/  IMAD.X R19, R19, 0x1, R0, P0 ;  /* 0x0000000113137824 */ /* 0x000fca00000e0600 */
[----:B------:R-:W-:-:S04]  /*0a20*/  LOP3.LUT R4, R19, R6, RZ, 0xfc, !PT ;  /* 0x0000000613047212 */ /* 0x000fc800078efcff */
[----:B------:R-:W-:-:S13]  /*0a30*/  ISETP.NE.U32.AND P0, PT, R4, RZ, PT ;  /* 0x000000ff0400720c */ /* 0x000fda0003f05070 */
[----:B------:R-:W-:Y:S05]  /*0a40*/  @!P0 BRA `(.L_x_8) ;  /* 0x0000000000148947 */ /* 0x000fea0003800000 */
[----:B------:R-:W-:-:S07]  /*0a50*/  MOV R8, 0xa70 ;  /* 0x00000a7000087802 */ /* 0x000fce0000000f00 */
[----:B------:R-:W-:Y:S05]  /*0a60*/  CALL.REL.NOINC `($__internal_1_$__cuda_sm20_div_u64) ;  /* 0x0000000800907944 */ /* 0x000fea0003c00000 */
[----:B------:R-:W-:Y:S02]  /*0a70*/  IMAD.MOV.U32 R4, RZ, RZ, R10 ;  /* 0x000000ffff047224 */ /* 0x000fe400078e000a */
[----:B------:R-:W-:Y:S01]  /*0a80*/  IMAD.MOV.U32 R5, RZ, RZ, R11 ;  /* 0x000000ffff057224 */ /* 0x000fe200078e000b */
[----:B------:R-:W-:Y:S06]  /*0a90*/  BRA `(.L_x_9) ;  /* 0x00000000004c7947 */ /* 0x000fec0003800000 */
.L_x_8:
[----:B------:R-:W0:Y:S01]  /*0aa0*/  I2F.U32.RP R8, R17 ;  /* 0x0000001100087306 */ /* 0x000e220000209000 */
        /* <DEDUP_REMOVED lines=18> */
.L_x_9:
[----:B------:R-:W-:Y:S05]  /*0bd0*/  BSYNC B0 ;  /* 0x0000000000007941 */ /* 0x000fea0003800000 */
.L_x_7:
[C---:B------:R-:W-:Y:S01]  /*0be0*/  VIADD R10, R4.reuse, 0x1 ;  /* 0x00000001040a7836 */ /* 0x040fe20000000000 */
[----:B------:R-:W-:Y:S01]  /*0bf0*/  ISETP.GE.U32.AND P0, PT, R4, 0x3, PT ;  /* 0x000000030400780c */ /* 0x000fe20003f06070 */
[----:B------:R-:W-:Y:S03]  /*0c00*/  BSSY B0, `(.L_x_10) ;  /* 0x0000019000007945 */ /* 0x000fe60003800000 */
[----:B------:R-:W-:Y:S02]  /*0c10*/  LOP3.LUT R10, R10, 0x3, RZ, 0xc0, !PT ;  /* 0x000000030a0a7812 */ /* 0x000fe400078ec0ff */
[----:B------:R-:W-:Y:S02]  /*0c20*/  ISETP.GE.U32.AND.EX P0, PT, R5, RZ, PT, P0 ;  /* 0x000000ff0500720c */ /* 0x000fe40003f06100 */
[----:B------:R-:W-:-:S04]  /*0c30*/  ISETP.NE.U32.AND P1, PT, R10, RZ, PT ;  /* 0x000000ff0a00720c */ /* 0x000fc80003f25070 */
[----:B------:R-:W-:-:S13]  /*0c40*/  ISETP.NE.AND.EX P1, PT, RZ, RZ, PT, P1 ;  /* 0x000000ffff00720c */ /* 0x000fda0003f25310 */
[----:B------:R-:W-:Y:S05]  /*0c50*/  @!P1 BRA `(.L_x_11) ;  /* 0x00000000004c9947 */ /* 0x000fea0003800000 */
[----:B------:R-:W-:Y:S01]  /*0c60*/  ULDC.64 UR4, c[0x0][0x218] ;  /* 0x0000860000047ab9 */ /* 0x000fe20000000a00 */
[----:B------:R-:W-:Y:S01]  /*0c70*/  IMAD.MOV.U32 R12, RZ, RZ, RZ ;  /* 0x000000ffff0c7224 */ /* 0x000fe200078e00ff */
[----:B------:R-:W-:Y:S02]  /*0c80*/  LEA R4, P1, R2, UR4, 0x2 ;  /* 0x0000000402047c11 */ /* 0x000fe4000f8210ff */
[----:B------:R-:W-:Y:S02]  /*0c90*/  SHF.L.U64.HI R19, R14, 0x9, R15 ;  /* 0x000000090e137819 */ /* 0x000fe4000001020f */
[----:B------:R-:W-:Y:S02]  /*0ca0*/  IADD3 R11, P2, R4, R7, RZ ;  /* 0x00000007040b7210 */ /* 0x000fe40007f5e0ff */
[----:B------:R-:W-:-:S05]  /*0cb0*/  LEA.HI.X R8, R2, UR5, R3, 0x2, P1 ;  /* 0x0000000502087c11 */ /* 0x000fca00088f1403 */
[----:B------:R-:W-:-:S07]  /*0cc0*/  IMAD.X R8, R8, 0x1, R9, P2 ;  /* 0x0000000108087824 */ /* 0x000fce00010e0609 */
.L_x_12:
[----:B------:R-:W-:Y:S01]  /*0cd0*/  IMAD.MOV.U32 R4, RZ, RZ, R11 ;  /* 0x000000ffff047224 */ /* 0x000fe200078e000b */
[----:B------:R-:W-:Y:S01]  /*0ce0*/  IADD3 R10, P1, R10, -0x1, RZ ;  /* 0xffffffff0a0a7810 */ /* 0x000fe20007f3e0ff */
[----:B------:R-:W-:Y:S01]  /*0cf0*/  IMAD.MOV.U32 R5, RZ, RZ, R8 ;  /* 0x000000ffff057224 */ /* 0x000fe200078e0008 */
[----:B------:R-:W-:Y:S02]  /*0d00*/  IADD3 R2, P3, R17, R2, RZ ;  /* 0x0000000211027210 */ /* 0x000fe40007f7e0ff */
[----:B------:R-:W-:Y:S02]  /*0d10*/  IADD3.X R12, R12, -0x1, RZ, P1, !PT ;  /* 0xffffffff0c0c7810 */ /* 0x000fe40000ffe4ff */
[----:B------:R0:W-:Y:S01]  /*0d20*/  STG.E desc[UR10][R4.64], RZ ;  /* 0x000000ff04007986 */ /* 0x0001e2000c10190a */
[----:B------:R-:W-:Y:S01]  /*0d30*/  ISETP.NE.U32.AND P1, PT, R10, RZ, PT ;  /* 0x000000ff0a00720c */ /* 0x000fe20003f25070 */
[----:B------:R-:W-:Y:S01]  /*0d40*/  IMAD.X R3, R6, 0x1, R3, P3 ;  /* 0x0000000106037824 */ /* 0x000fe200018e0603 */
[----:B------:R-:W-:-:S02]  /*0d50*/  LEA R11, P2, R14, R11, 0x9 ;  /* 0x0000000b0e0b7211 */ /* 0x000fc400078448ff */
[----:B------:R-:W-:-:S03]  /*0d60*/  ISETP.NE.AND.EX P1, PT, R12, RZ, PT, P1 ;  /* 0x000000ff0c00720c */ /* 0x000fc60003f25310 */
[----:B------:R-:W-:-:S10]  /*0d70*/  IMAD.X R8, R8, 0x1, R19, P2 ;  /* 0x0000000108087824 */ /* 0x000fd400010e0613 */
[----:B0-----:R-:W-:Y:S05]  /*0d80*/  @P1 BRA `(.L_x_12) ;  /* 0xfffffffc00d01947 */ /* 0x001fea000383ffff */
.L_x_11:
[----:B------:R-:W-:Y:S05]  /*0d90*/  BSYNC B0 ;  /* 0x0000000000007941 */ /* 0x000fea0003800000 */
.L_x_10:
[----:B------:R-:W-:Y:S05]  /*0da0*/  @!P0 EXIT ;  /* 0x000000000000894d */ /* 0x000fea0003800000 */
[----:B------:R-:W-:Y:S01]  /*0db0*/  ULDC.64 UR4, c[0x0][0x218] ;  /* 0x0000860000047ab9 */ /* 0x000fe20000000a00 */
[C---:B------:R-:W-:Y:S01]  /*0dc0*/  SHF.L.U64.HI R19, R14.reuse, 0x9, R15 ;  /* 0x000000090e137819 */ /* 0x040fe2000001020f */
[----:B------:R-:W-:Y:S01]  /*0dd0*/  IMAD.SHL.U32 R21, R14, 0x200, RZ ;  /* 0x000002000e157824 */ /* 0x000fe200078e00ff */
[----:B------:R-:W-:-:S04]  /*0de0*/  LEA R4, P0, R2, UR4, 0x2 ;  /* 0x0000000402047c11 */ /* 0x000fc8000f8010ff */
[----:B------:R-:W-:Y:S02]  /*0df0*/  IADD3 R7, P1, R4, R7, RZ ;  /* 0x0000000704077210 */ /* 0x000fe40007f3e0ff */
[----:B------:R-:W-:-:S05]  /*0e00*/  LEA.HI.X R4, R2, UR5, R3, 0x2, P0 ;  /* 0x0000000502047c11 */ /* 0x000fca00080f1403 */
[----:B------:R-:W-:-:S07]  /*0e10*/  IMAD.X R15, R4, 0x1, R9, P1 ;  /* 0x00000001040f7824 */ /* 0x000fce00008e0609 */
.L_x_13:
[----:B------:R-:W-:Y:S01]  /*0e20*/  IADD3 R8, P0, R7, R21, RZ ;  /* 0x0000001507087210 */ /* 0x000fe20007f1e0ff */
[----:B------:R-:W-:-:S04]  /*0e30*/  IMAD.MOV.U32 R14, RZ, RZ, R7 ;  /* 0x000000ffff0e7224 */ /* 0x000fc800078e0007 */
[--C-:B------:R-:W-:Y:S01]  /*0e40*/  IMAD.X R9, R15, 0x1, R19.reuse, P0 ;  /* 0x000000010f097824 */ /* 0x100fe200000e0613 */
[-C--:B------:R-:W-:Y:S01]  /*0e50*/  IADD3 R10, P0, R8, R21.reuse, RZ ;  /* 0x00000015080a7210 */ /* 0x080fe20007f1e0ff */
[----:B------:R0:W-:Y:S03]  /*0e60*/  STG.E desc[UR10][R14.64], RZ ;  /* 0x000000ff0e007986 */ /* 0x0001e6000c10190a */
[----:B------:R-:W-:Y:S01]  /*0e70*/  IADD3 R4, P2, R10, R21, RZ ;  /* 0x000000150a047210 */ /* 0x000fe20007f5e0ff */
[----:B------:R-:W-:Y:S01]  /*0e80*/  IMAD.X R11, R9, 0x1, R19, P0 ;  /* 0x00000001090b7824 */ /* 0x000fe200000e0613 */
[----:B------:R-:W-:Y:S01]  /*0e90*/  IADD3 R2, P0, P1, R17, R2, R17 ;  /* 0x0000000211027210 */ /* 0x000fe2000791e011 */
[----:B------:R1:W-:Y:S02]  /*0ea0*/  STG.E desc[UR10][R8.64], RZ ;  /* 0x000000ff08007986 */ /* 0x0003e4000c10190a */
[----:B------:R-:W-:Y:S01]  /*0eb0*/  IMAD.X R5, R11, 0x1, R19, P2 ;  /* 0x000000010b057824 */ /* 0x000fe200010e0613 */
[----:B------:R-:W-:Y:S01]  /*0ec0*/  IADD3.X R3, R6, R3, R6, P0, P1 ;  /* 0x0000000306037210 */ /* 0x000fe200007e2406 */
[----:B------:R1:W-:Y:S01]  /*0ed0*/  STG.E desc[UR10][R10.64], RZ ;  /* 0x000000ff0a007986 */ /* 0x0003e2000c10190a */
[----:B------:R-:W-:-:S03]  /*0ee0*/  IADD3 R2, P0, P1, R17, R2, R17 ;  /* 0x0000000211027210 */ /* 0x000fc6000791e011 */
[----:B------:R1:W-:Y:S01]  /*0ef0*/  STG.E desc[UR10][R4.64], RZ ;  /* 0x000000ff04007986 */ /* 0x0003e2000c10190a */
[----:B------:R-:W-:Y:S02]  /*0f00*/  IADD3.X R3, R6, R3, R6, P0, P1 ;  /* 0x0000000306037210 */ /* 0x000fe400007e2406 */
[----:B------:R-:W-:Y:S02]  /*0f10*/  ISETP.GE.U32.AND P0, PT, R2, R13, PT ;  /* 0x0000000d0200720c */ /* 0x000fe40003f06070 */
[----:B------:R-:W-:Y:S02]  /*0f20*/  IADD3 R7, P1, R4, R21, RZ ;  /* 0x0000001504077210 */ /* 0x000fe40007f3e0ff */
[----:B------:R-:W-:-:S03]  /*0f30*/  ISETP.GE.AND.EX P0, PT, R3, R0, PT, P0 ;  /* 0x000000000300720c */ /* 0x000fc60003f06300 */
[----:B0-----:R-:W-:-:S10]  /*0f40*/  IMAD.X R15, R5, 0x1, R19, P1 ;  /* 0x00000001050f7824 */ /* 0x001fd400008e0613 */
[----:B-1----:R-:W-:Y:S05]  /*0f50*/  @!P0 BRA `(.L_x_13) ;  /* 0xfffffffc00b08947 */ /* 0x002fea000383ffff */
[----:B------:R-:W-:Y:S05]  /*0f60*/  EXIT ;  /* 0x000000000000794d */ /* 0x000fea0003800000 */
        .weak           $__internal_0_$__cuda_sm20_div_s64
        .type           $__internal_0_$__cuda_sm20_div_s64,@function
        .size           $__internal_0_$__cuda_sm20_div_s64,($__internal_1_$__cuda_sm20_div_u64 - $__internal_0_$__cuda_sm20_div_s64)
$__internal_0_$__cuda_sm20_div_s64:
[----:B------:R-:W-:Y:S02]  /*0f70*/  IADD3 R18, P1, RZ, -UR12, RZ ;  /* 0x8000000cff127c10 */ /* 0x000fe4000ff3e0ff */
[----:B------:R-:W-:Y:S02]  /*0f80*/  ISETP.LE.AND P0, PT, RZ, UR13, PT ;  /* 0x0000000dff007c0c */ /* 0x000fe4000bf03270 */
[----:B------:R-:W-:Y:S01]  /*0f90*/  ISETP.GE.AND P3, PT, R5, RZ, PT ;  /* 0x000000ff0500720c */ /* 0x000fe20003f66270 */
[----:B------:R-:W-:Y:S01]  /*0fa0*/  IMAD.X R6, RZ, RZ, ~UR13, P1 ;  /* 0x8000000dff067e24 */ /* 0x000fe200088e06ff */
[----:B------:R-:W-:-:S04]  /*0fb0*/  SEL R18, R18, UR12, !P0 ;  /* 0x0000000c12127c07 */ /* 0x000fc8000c000000 */
[----:B------:R-:W-:-:S04]  /*0fc0*/  SEL R19, R6, UR13, !P0 ;  /* 0x0000000d06137c07 */ /* 0x000fc8000c000000 */
[----:B------:R-:W0:Y:S08]  /*0fd0*/  I2F.U64.RP R6, R18 ;  /* 0x0000001200067312 */ /* 0x000e300000309000 */
[----:B0-----:R-:W0:Y:S02]  /*0fe0*/  MUFU.RCP R6, R6 ;  /* 0x0000000600067308 */ /* 0x001e240000001000 */
[----:B0-----:R-:W-:-:S06]  /*0ff0*/  VIADD R22, R6, 0x1ffffffe ;  /* 0x1ffffffe06167836 */ /* 0x001fcc0000000000 */
[----:B------:R-:W0:Y:S02]  /*1000*/  F2I.U64.TRUNC R22, R22 ;  /* 0x0000001600167311 */ /* 0x000e24000020d800 */
[----:B0-----:R-:W-:-:S04]  /*1010*/  IMAD.WIDE.U32 R20, R22, R18, RZ ;  /* 0x0000001216147225 */ /* 0x001fc800078e00ff */
[----:B------:R-:W-:Y:S01]  /*1020*/  IMAD R21, R22, R19, R21 ;  /* 0x0000001316157224 */ /* 0x000fe200078e0215 */
[----:B------:R-:W-:-:S03]  /*1030*/  IADD3 R27, P0, RZ, -R20, RZ ;  /* 0x80000014ff1b7210 */ /* 0x000fc60007f1e0ff */
[----:B------:R-:W-:Y:S02]  /*1040*/  IMAD R21, R23, R18, R21 ;  /* 0x0000001217157224 */ /* 0x000fe400078e0215 */
[----:B------:R-:W-:-:S04]  /*1050*/  IMAD.HI.U32 R20, R22, R27, RZ ;  /* 0x0000001b16147227 */ /* 0x000fc800078e00ff */
[----:B------:R-:W-:Y:S02]  /*1060*/  IMAD.X R29, RZ, RZ, ~R21, P0 ;  /* 0x000000ffff1d7224 */ /* 0x000fe400000e0e15 */
[----:B------:R-:W-:Y:S02]  /*1070*/  IMAD.MOV.U32 R21, RZ, RZ, R22 ;  /* 0x000000ffff157224 */ /* 0x000fe400078e0016 */
[----:B------:R-:W-:-:S04]  /*1080*/  IMAD.WIDE.U32 R20, P0, R22, R29, R20 ;  /* 0x0000001d16147225 */ /* 0x000fc80007800014 */
[----:B------:R-:W-:-:S04]  /*1090*/  IMAD.HI.U32 R20, P1, R23, R27, R20 ;  /* 0x0000001b17147227 */ /* 0x000fc80007820014 */
[CC--:B------:R-:W-:Y:S02]  /*10a0*/  IMAD R21, R23.reuse, R29.reuse, RZ ;  /* 0x0000001d17157224 */ /* 0x0c0fe400078e02ff */
[----:B------:R-:W-:-:S03]  /*10b0*/  IMAD.HI.U32 R29, R23, R29, RZ ;  /* 0x0000001d171d7227 */ /* 0x000fc600078e00ff */
[----:B------:R-:W-:Y:S01]  /*10c0*/  IADD3 R21, P2, R21, R20, RZ ;  /* 0x0000001415157210 */ /* 0x000fe20007f5e0ff */
[----:B------:R-:W-:Y:S01]  /*10d0*/  IMAD.X R6, R29, 0x1, R23, P0 ;  /* 0x000000011d067824 */ /* 0x000fe200000e0617 */
[----:B------:R-:W-:-:S03]  /*10e0*/  IADD3 R29, P4, RZ, -R4, RZ ;  /* 0x80000004ff1d7210 */ /* 0x000fc60007f9e0ff */
[----:B------:R-:W-:Y:S01]  /*10f0*/  IMAD.WIDE.U32 R22, R21, R18, RZ ;  /* 0x0000001215167225 */ /* 0x000fe200078e00ff */
[----:B------:R-:W-:-:S03]  /*1100*/  IADD3.X R6, RZ, RZ, R6, P2, P1 ;  /* 0x000000ffff067210 */ /* 0x000fc600017e2406 */
[----:B------:R-:W-:Y:S01]  /*1110*/  IMAD R27, R21, R19, R23 ;  /* 0x00000013151b7224 */ /* 0x000fe200078e0217 */
[----:B------:R-:W-:-:S03]  /*1120*/  IADD3 R23, P0, RZ, -R22, RZ ;  /* 0x80000016ff177210 */ /* 0x000fc60007f1e0ff */
[----:B------:R-:W-:Y:S02]  /*1130*/  IMAD R27, R6, R18, R27 ;  /* 0x00000012061b7224 */ /* 0x000fe400078e021b */
[----:B------:R-:W-:-:S04]  /*1140*/  IMAD.HI.U32 R20, R21, R23, RZ ;  /* 0x0000001715147227 */ /* 0x000fc800078e00ff */
[----:B------:R-:W-:-:S04]  /*1150*/  IMAD.X R27, RZ, RZ, ~R27, P0 ;  /* 0x000000ffff1b7224 */ /* 0x000fc800000e0e1b */
[----:B------:R-:W-:-:S04]  /*1160*/  IMAD.WIDE.U32 R20, P0, R21, R27, R20 ;  /* 0x0000001b15147225 */ /* 0x000fc80007800014 */
[----:B------:R-:W-:Y:S01]  /*1170*/  IMAD.HI.U32 R21, P1, R6, R23, R20 ;  /* 0x0000001706157227 */ /* 0x000fe20007820014 */
[----:B------:R-:W-:-:S03]  /*1180*/  SEL R23, R29, R4, !P3 ;  /* 0x000000041d177207 */ /* 0x000fc60005800000 */
[CC--:B------:R-:W-:Y:S02]  /*1190*/  IMAD R20, R6.reuse, R27.reuse, RZ ;  /* 0x0000001b06147224 */ /* 0x0c0fe400078e02ff */
[----:B------:R-:W-:Y:S02]  /*11a0*/  IMAD.X R4, RZ, RZ, ~R5, P4 ;  /* 0x000000ffff047224 */ /* 0x000fe400020e0e05 */
[----:B------:R-:W-:Y:S01]  /*11b0*/  IMAD.HI.U32 R27, R6, R27, RZ ;  /* 0x0000001b061b7227 */ /* 0x000fe200078e00ff */
[----:B------:R-:W-:Y:S02]  /*11c0*/  IADD3 R29, P2, R20, R21, RZ ;  /* 0x00000015141d7210 */ /* 0x000fe40007f5e0ff */
[----:B------:R-:W-:Y:S01]  /*11d0*/  SEL R4, R4, R5, !P3 ;  /* 0x0000000504047207 */ /* 0x000fe20005800000 */
[----:B------:R-:W-:Y:S02]  /*11e0*/  IMAD.X R27, R27, 0x1, R6, P0 ;  /* 0x000000011b1b7824 */ /* 0x000fe400000e0606 */
[----:B------:R-:W-:-:S03]  /*11f0*/  IMAD.HI.U32 R20, R29, R23, RZ ;  /* 0x000000171d147227 */ /* 0x000fc600078e00ff */
[----:B------:R-:W-:Y:S01]  /*1200*/  IADD3.X R27, RZ, RZ, R27, P2, P1 ;  /* 0x000000ffff1b7210 */ /* 0x000fe200017e241b */
[----:B------:R-:W-:Y:S02]  /*1210*/  IMAD.MOV.U32 R21, RZ, RZ, RZ ;  /* 0x000000ffff157224 */ /* 0x000fe400078e00ff */
[----:B------:R-:W-:-:S04]  /*1220*/  IMAD.WIDE.U32 R20, R29, R4, R20 ;  /* 0x000000041d147225 */ /* 0x000fc800078e0014 */
[C---:B------:R-:W-:Y:S02]  /*1230*/  IMAD R6, R27.reuse, R4, RZ ;  /* 0x000000041b067224 */ /* 0x040fe400078e02ff */
[----:B------:R-:W-:-:S04]  /*1240*/  IMAD.HI.U32 R21, P0, R27, R23, R20 ;  /* 0x000000171b157227 */ /* 0x000fc80007800014 */
[----:B------:R-:W-:Y:S01]  /*1250*/  IMAD.HI.U32 R29, R27, R4, RZ ;  /* 0x000000041b1d7227 */ /* 0x000fe200078e00ff */
[----:B------:R-:W-:-:S03]  /*1260*/  IADD3 R27, P1, R6, R21, RZ ;  /* 0x00000015061b7210 */ /* 0x000fc60007f3e0ff */
[----:B------:R-:W-:Y:S02]  /*1270*/  IMAD.X R29, RZ, RZ, R29, P0 ;  /* 0x000000ffff1d7224 */ /* 0x000fe400000e061d */
[----:B------:R-:W-:-:S04]  /*1280*/  IMAD.WIDE.U32 R20, R27, R18, RZ ;  /* 0x000000121b147225 */ /* 0x000fc800078e00ff */
[----:B------:R-:W-:Y:S02]  /*1290*/  IMAD.X R29, RZ, RZ, R29, P1 ;  /* 0x000000ffff1d7224 */ /* 0x000fe400008e061d */
[----:B------:R-:W-:Y:S01]  /*12a0*/  IMAD R6, R27, R19, R21 ;  /* 0x000000131b067224 */ /* 0x000fe200078e0215 */
[----:B------:R-:W-:-:S03]  /*12b0*/  IADD3 R21, P1, -R20, R23, RZ ;  /* 0x0000001714157210 */ /* 0x000fc60007f3e1ff */
[-C--:B------:R-:W-:Y:S01]  /*12c0*/  IMAD R23, R29, R18.reuse, R6 ;  /* 0x000000121d177224 */ /* 0x080fe200078e0206 */
[----:B------:R-:W-:-:S03]  /*12d0*/  ISETP.GE.U32.AND P0, PT, R21, R18, PT ;  /* 0x000000121500720c */ /* 0x000fc60003f06070 */
[----:B------:R-:W-:Y:S01]  /*12e0*/  IMAD.X R23, R4, 0x1, ~R23, P1 ;  /* 0x0000000104177824 */ /* 0x000fe200008e0e17 */
[----:B------:R-:W-:Y:S02]  /*12f0*/  IADD3 R20, P1, R21, -R18, RZ ;  /* 0x8000001215147210 */ /* 0x000fe40007f3e0ff */
[----:B------:R-:W-:Y:S02]  /*1300*/  IADD3 R4, P2, R27, 0x1, RZ ;  /* 0x000000011b047810 */ /* 0x000fe40007f5e0ff */
[C---:B------:R-:W-:Y:S01]  /*1310*/  ISETP.GE.U32.AND.EX P0, PT, R23.reuse, R19, PT, P0 ;  /* 0x000000131700720c */ /* 0x040fe20003f06100 */
[----:B------:R-:W-:-:S03]  /*1320*/  IMAD.X R6, R23, 0x1, ~R19, P1 ;  /* 0x0000000117067824 */ /* 0x000fc600008e0e13 */
[----:B------:R-:W-:Y:S01]  /*1330*/  SEL R21, R20, R21, P0 ;  /* 0x0000001514157207 */ /* 0x000fe20000000000 */
[----:B------:R-:W-:Y:S01]  /*1340*/  IMAD.X R20, RZ, RZ, R29, P2 ;  /* 0x000000ffff147224 */ /* 0x000fe200010e061d */
[----:B------:R-:W-:Y:S02]  /*1350*/  SEL R4, R4, R27, P0 ;  /* 0x0000001b04047207 */ /* 0x000fe40000000000 */
[----:B------:R-:W-:Y:S02]  /*1360*/  SEL R23, R6, R23, P0 ;  /* 0x0000001706177207 */ /* 0x000fe40000000000 */
[----:B------:R-:W-:Y:S02]  /*1370*/  ISETP.GE.U32.AND P1, PT, R21, R18, PT ;  /* 0x000000121500720c */ /* 0x000fe40003f26070 */
[----:B------:R-:W-:Y:S02]  /*1380*/  SEL R20, R20, R29, P0 ;  /* 0x0000001d14147207 */ /* 0x000fe40000000000 */
[----:B------:R-:W-:-:S02]  /*1390*/  IADD3 R21, P2, R4, 0x1, RZ ;  /* 0x0000000104157810 */ /* 0x000fc40007f5e0ff */
[----:B------:R-:W-:Y:S02]  /*13a0*/  ISETP.GE.U32.AND.EX P0, PT, R23, R19, PT, P1 ;  /* 0x000000131700720c */ /* 0x000fe40003f06110 */
[----:B------:R-:W-:Y:S01]  /*13b0*/  LOP3.LUT R6, R5, UR13, RZ, 0x3c, !PT ;  /* 0x0000000d05067c12 */ /* 0x000fe2000f8e3cff */
[----:B------:R-:W-:Y:S01]  /*13c0*/  IMAD.X R19, RZ, RZ, R20, P2 ;  /* 0x000000ffff137224 */ /* 0x000fe200010e0614 */
[----:B------:R-:W-:Y:S02]  /*13d0*/  SEL R4, R21, R4, P0 ;  /* 0x0000000415047207 */ /* 0x000fe40000000000 */
[----:B------:R-:W-:Y:S02]  /*13e0*/  ISETP.GE.AND P1, PT, R6, RZ, PT ;  /* 0x000000ff0600720c */ /* 0x000fe40003f26270 */
[----:B------:R-:W-:Y:S02]  /*13f0*/  SEL R19, R19, R20, P0 ;  /* 0x0000001413137207 */ /* 0x000fe40000000000 */
[----:B------:R-:W-:-:S02]  /*1400*/  IADD3 R5, P2, RZ, -R4, RZ ;  /* 0x80000004ff057210 */ /* 0x000fc40007f5e0ff */
[----:B------:R-:W-:Y:S02]  /*1410*/  ISETP.NE.U32.AND P0, PT, RZ, UR12, PT ;  /* 0x0000000cff007c0c */ /* 0x000fe4000bf05070 */
[----:B------:R-:W-:Y:S01]  /*1420*/  SEL R6, R5, R4, !P1 ;  /* 0x0000000405067207 */ /* 0x000fe20004800000 */
[----:B------:R-:W-:Y:S01]  /*1430*/  IMAD.X R18, RZ, RZ, ~R19, P2 ;  /* 0x000000ffff127224 */ /* 0x000fe200010e0e13 */
[----:B------:R-:W-:Y:S01]  /*1440*/  ISETP.NE.AND.EX P0, PT, RZ, UR13, PT, P0 ;  /* 0x0000000dff007c0c */ /* 0x000fe2000bf05300 */
[----:B------:R-:W-:Y:S02]  /*1450*/  IMAD.MOV.U32 R4, RZ, RZ, R0 ;  /* 0x000000ffff047224 */ /* 0x000fe400078e0000 */
[----:B------:R-:W-:Y:S01]  /*1460*/  IMAD.MOV.U32 R5, RZ, RZ, 0x0 ;  /* 0x00000000ff057424 */ /* 0x000fe200078e00ff */
[----:B------:R-:W-:Y:S02]  /*1470*/  SEL R19, R18, R19, !P1 ;  /* 0x0000001312137207 */ /* 0x000fe40004800000 */
[----:B------:R-:W-:-:S02]  /*1480*/  SEL R6, R6, 0xffffffff, P0 ;  /* 0xffffffff06067807 */ /* 0x000fc40000000000 */
[----:B------:R-:W-:Y:S01]  /*1490*/  SEL R19, R19, 0xffffffff, P0 ;  /* 0xffffffff13137807 */ /* 0x000fe20000000000 */
[----:B------:R-:W-:Y:S06]  /*14a0*/  RET.REL.NODEC R4 `(_ZN2at6native6detail21chunk_cat_cuda_kernelIfN3c108BFloat16EEEvPPT0_PT_PlSA_SA_SA_SA_SA_lll) ;  /* 0xffffffe804d47950 */ /* 0x000fec0003c3ffff */
        .weak           $__internal_1_$__cuda_sm20_div_u64
        .type           $__internal_1_$__cuda_sm20_div_u64,@function
        .size           $__internal_1_$__cuda_sm20_div_u64,(.L_x_48 - $__internal_1_$__cuda_sm20_div_u64)
$__internal_1_$__cuda_sm20_div_u64:
[----:B------:R-:W-:Y:S02]  /*14b0*/  IMAD.MOV.U32 R20, RZ, RZ, R17 ;  /* 0x000000ffff147224 */ /* 0x000fe400078e0011 */
[----:B------:R-:W-:-:S04]  /*14c0*/  IMAD.MOV.U32 R21, RZ, RZ, R6 ;  /* 0x000000ffff157224 */ /* 0x000fc800078e0006 */
        /* <DEDUP_REMOVED lines=11> */
[-C--:B------:R-:W-:Y:S02]  /*1580*/  IMAD R21, R5, R25.reuse, RZ ;  /* 0x0000001905157224 */ /* 0x080fe400078e02ff */
[----:B------:R-:W-:-:S04]  /*1590*/  IMAD.WIDE.U32 R10, P0, R4, R25, R10 ;  /* 0x00000019040a7225 */ /* 0x000fc8000780000a */
[----:B------:R-:W-:-:S04]  /*15a0*/  IMAD.HI.U32 R25, R5, R25, RZ ;  /* 0x0000001905197227 */ /* 0x000fc800078e00ff */
[----:B------:R-:W-:-:S05]  /*15b0*/  IMAD.HI.U32 R10, P1, R5, R23, R10 ;  /* 0x00000017050a7227 */ /* 0x000fca000782000a */
[----:B------:R-:W-:Y:S01]  /*15c0*/  IADD3 R11, P2, R21, R10, RZ ;  /* 0x0000000a150b7210 */ /* 0x000fe20007f5e0ff */
[----:B------:R-:W-:-:S04]  /*15d0*/  IMAD.X R10, R25, 0x1, R5, P0 ;  /* 0x00000001190a7824 */ /* 0x000fc800000e0605 */
        /* <DEDUP_REMOVED lines=8> */
[C---:B------:R-:W-:Y:S02]  /*1660*/  IMAD R4, R16.reuse, R5, RZ ;  /* 0x0000000510047224 */ /* 0x040fe400078e02ff */
[----:B------:R-:W-:-:S04]  /*1670*/  IMAD.HI.U32 R11, P1, R16, R21, R10 ;  /* 0x00000015100b7227 */ /* 0x000fc8000782000a */
[----:B------:R-:W-:Y:S01]  /*1680*/  IMAD.HI.U32 R5, R16, R5, RZ ;  /* 0x0000000510057227 */ /* 0x000fe200078e00ff */
[----:B------:R-:W-:-:S03]  /*1690*/  IADD3 R11, P2, R4, R11, RZ ;  /* 0x0000000b040b7210 */ /* 0x000fc60007f5e0ff */
        /* <DEDUP_REMOVED lines=11> */
[----:B------:R-:W-:Y:S01]  /*1750*/  IMAD.X R10, RZ, RZ, R10, P1 ;  /* 0x000000ffff0a7224 */ /* 0x000fe200008e060a */
[----:B------:R-:W-:Y:S01]  /*1760*/  IADD3 R18, P1, -R4, R12, RZ ;  /* 0x0000000c04127210 */ /* 0x000fe20007f3e1ff */
[----:B------:R-:W-:-:S03]  /*1770*/  IMAD R5, R11, R6, R5 ;  /* 0x000000060b057224 */ /* 0x000fc600078e0205 */
[-C--:B------:R-:W-:Y:S01]  /*1780*/  ISETP.GE.U32.AND P0, PT, R18, R17.reuse, PT ;  /* 0x000000111200720c */ /* 0x080fe20003f06070 */
[----:B------:R-:W-:-:S04]  /*1790*/  IMAD R4, R10, R17, R5 ;  /* 0x000000110a047224 */ /* 0x000fc800078e0205 */
[----:B------:R-:W-:Y:S01]  /*17a0*/  IMAD.X R21, R19, 0x1, ~R4, P1 ;  /* 0x0000000113157824 */ /* 0x000fe200008e0e04 */
[----:B------:R-:W-:Y:S02]  /*17b0*/  IADD3 R12, P1, -R17, R18, RZ ;  /* 0x00000012110c7210 */ /* 0x000fe40007f3e1ff */
[----:B------:R-:W-:Y:S02]  /*17c0*/  IADD3 R4, P2, R11, 0x1, RZ ;  /* 0x000000010b047810 */ /* 0x000fe40007f5e0ff */
[C---:B------:R-:W-:Y:S01]  /*17d0*/  ISETP.GE.U32.AND.EX P0, PT, R21.reuse, R6, PT, P0 ;  /* 0x000000061500720c */ /* 0x040fe20003f06100 */
[----:B------:R-:W-:Y:S01]  /*17e0*/  IMAD.X R16, R21, 0x1, ~R6, P1 ;  /* 0x0000000115107824 */ /* 0x000fe200008e0e06 */
[----:B------:R-:W-:Y:S01]  /*17f0*/  ISETP.NE.U32.AND P1, PT, R17, RZ, PT ;  /* 0x000000ff1100720c */ /* 0x000fe20003f25070 */
[----:B------:R-:W-:Y:S01]  /*1800*/  IMAD.X R19, RZ, RZ, R10, P2 ;  /* 0x000000ffff137224 */ /* 0x000fe200010e060a */
[----:B------:R-:W-:Y:S02]  /*1810*/  SEL R12, R12, R18, P0 ;  /* 0x000000120c0c7207 */ /* 0x000fe40000000000 */
[----:B------:R-:W-:-:S02]  /*1820*/  SEL R5, R4, R11, P0 ;  /* 0x0000000b04057207 */ /* 0x000fc40000000000 */
[----:B------:R-:W-:Y:S02]  /*1830*/  SEL R11, R16, R21, P0 ;  /* 0x00000015100b7207 */ /* 0x000fe40000000000 */
[----:B------:R-:W-:Y:S02]  /*1840*/  SEL R4, R19, R10, P0 ;  /* 0x0000000a13047207 */ /* 0x000fe40000000000 */
[----:B------:R-:W-:Y:S02]  /*1850*/  ISETP.GE.U32.AND P0, PT, R12, R17, PT ;  /* 0x000000110c00720c */ /* 0x000fe40003f06070 */
[----:B------:R-:W-:Y:S02]  /*1860*/  IADD3 R10, P2, R5, 0x1, RZ ;  /* 0x00000001050a7810 */ /* 0x000fe40007f5e0ff */
[----:B------:R-:W-:Y:S02]  /*1870*/  ISETP.GE.U32.AND.EX P0, PT, R11, R6, PT, P0 ;  /* 0x000000060b00720c */ /* 0x000fe40003f06100 */
[----:B------:R-:W-:Y:S01]  /*1880*/  ISETP.NE.AND.EX P1, PT, R6, RZ, PT, P1 ;  /* 0x000000ff0600720c */ /* 0x000fe20003f25310 */
[----:B------:R-:W-:Y:S01]  /*1890*/  IMAD.X R11, RZ, RZ, R4, P2 ;  /* 0x000000ffff0b7224 */ /* 0x000fe200010e0604 */
[----:B------:R-:W-:Y:S01]  /*18a0*/  SEL R10, R10, R5, P0 ;  /* 0x000000050a0a7207 */ /* 0x000fe20000000000 */
[----:B------:R-:W-:-:S03]  /*18b0*/  IMAD.MOV.U32 R5, RZ, RZ, 0x0 ;  /* 0x00000000ff057424 */ /* 0x000fc600078e00ff */
[----:B------:R-:W-:Y:S01]  /*18c0*/  SEL R11, R11, R4, P0 ;  /* 0x000000040b0b7207 */ /* 0x000fe20000000000 */
[----:B------:R-:W-:Y:S01]  /*18d0*/  IMAD.MOV.U32 R4, RZ, RZ, R8 ;  /* 0x000000ffff047224 */ /* 0x000fe200078e0008 */
[----:B------:R-:W-:Y:S02]  /*18e0*/  SEL R10, R10, 0xffffffff, P1 ;  /* 0xffffffff0a0a7807 */ /* 0x000fe40000800000 */
[----:B------:R-:W-:Y:S01]  /*18f0*/  SEL R11, R11, 0xffffffff, P1 ;  /* 0xffffffff0b0b7807 */ /* 0x000fe20000800000 */
[----:B------:R-:W-:Y:S06]  /*1900*/  RET.REL.NODEC R4 `(_ZN2at6native6detail21chunk_cat_cuda_kernelIfN3c108BFloat16EEEvPPT0_PT_PlSA_SA_SA_SA_SA_lll) ;  /* 0xffffffe404bc7950 */ /* 0x000fec0003c3ffff */
.L_x_14:
[----:B------:R-:W-:-:S00]  /*1910*/  BRA `(.L_x_14) ;  /* 0xfffffffc00fc7947 */ /* 0x000fc0000383ffff */
[----:B------:R-:W-:-:S00]  /*1920*/  NOP ;  /* 0x0000000000007918 */ /* 0x000fc00000000000 */
        /* <DEDUP_REMOVED lines=13> */
.L_x_48:


//--------------------- .text._ZN2at6native6detail21chunk_cat_cuda_kernelIccEEvPPT0_PT_PlS8_S8_S8_S8_S8_lll --------------------------
	.section	.text._ZN2at6native6detail21chunk_cat_cuda_kernelIccEEvPPT0_PT_PlS8_S8_S8_S8_S8_lll,"ax",@progbits
	.align	128
.text._ZN2at6native6detail21chunk_cat_cuda_kernelIccEEvPPT0_PT_PlS8_S8_S8_S8_S8_lll:
        .type           _ZN2at6native6detail21chunk_cat_cuda_kernelIccEEvPPT0_PT_PlS8_S8_S8_S8_S8_lll,@function
        .size           _ZN2at6native6detail21chunk_cat_cuda_kernelIccEEvPPT0_PT_PlS8_S8_S8_S8_S8_lll,(.L_x_51 - _ZN2at6native6detail21chunk_cat_cuda_kernelIccEEvPPT0_PT_PlS8_S8_S8_S8_S8_lll)
        .other          _ZN2at6native6detail21chunk_cat_cuda_kernelIccEEvPPT0_PT_PlS8_S8_S8_S8_S8_lll,@"STO_CUDA_ENTRY STV_DEFAULT"
_ZN2at6native6detail21chunk_cat_cuda_kernelIccEEvPPT0_PT_PlS8_S8_S8_S8_S8_lll:
[----:B------:R-:W-:Y:S01]  /*0000*/  LDC R1, c[0x0][0x28] ;  /* 0x00000a00ff017b82 */ /* 0x000fe20000000800 */
[----:B------:R-:W0:Y:S07]  /*0010*/  S2R R0, SR_CTAID.X ;  /* 0x0000000000007919 */ /* 0x000e2e0000002500 */
[----:B------:R-:W0:Y:S01]  /*0020*/  LDC.64 R4, c[0x0][0x220] ;  /* 0x00008800ff047b82 */ /* 0x000e220000000a00 */
[----:B------:R-:W-:Y:S01]  /*0030*/  ULDC.64 UR24, c[0x0][0x208] ;  /* 0x0000820000187ab9 */ /* 0x000fe20000000a00 */
[----:B------:R-:W-:Y:S01]  /*0040*/  ULDC.64 UR4, c[0x0][0x240] ;  /* 0x0000900000047ab9 */ /* 0x000fe20000000a00 */
[----:B------:R-:W-:Y:S01]  /*0050*/  ULDC.64 UR6, c[0x0][0x248] ;  /* 0x0000920000067ab9 */ /* 0x000fe20000000a00 */
[----:B------:R-:W-:-:S04]  /*0060*/  ULDC.64 UR8, c[0x0][0x238] ;  /* 0x00008e0000087ab9 */ /* 0x000fc80000000a00 */
[----:B------:R-:W1:Y:S01]  /*0070*/  S2UR UR12, SR_CTAID.Y ;  /* 0x00000000000c79c3 */ /* 0x000e620000002600 */
[----:B------:R-:W2:Y:S01]  /*0080*/  S2R R15, SR_TID.X ;  /* 0x00000000000f7919 */ /* 0x000ea20000002100 */
[----:B------:R-:W-:Y:S01]  /*0090*/  ULDC.64 UR28, c[0x0][0x260] ;  /* 0x00009800001c7ab9 */ /* 0x000fe20000000a00 */
[----:B0-----:R-:W-:-:S06]  /*00a0*/  IMAD.WIDE.U32 R4, R0, 0x8, R4 ;  /* 0x0000000800047825 */ /* 0x001fcc00078e0004 */
[----:B------:R-:W3:Y:S02]  /*00b0*/  LDG.E.64 R4, desc[UR24][R4.64] ;  /* 0x0000001804047981 */ /* 0x000ee4000c1e1b00 */
[C---:B---3--:R-:W-:Y:S01]  /*00c0*/  IMAD.SHL.U32 R2, R4.reuse, 0x8, RZ ;  /* 0x0000000804027824 */ /* 0x048fe200078e00ff */
[----:B------:R-:W-:-:S04]  /*00d0*/  SHF.L.U64.HI R3, R4, 0x3, R5 ;  /* 0x0000000304037819 */ /* 0x000fc80000010205 */
[----:B------:R-:W-:-:S04]  /*00e0*/  IADD3 R10, P0, R2, UR4, RZ ;  /* 0x00000004020a7c10 */ /* 0x000fc8000ff1e0ff */
[----:B------:R-:W-:Y:S01]  /*00f0*/  IADD3.X R11, R3, UR5, RZ, P0, !PT ;  /* 0x00000005030b7c10 */ /* 0x000fe200087fe4ff */
[----:B------:R-:W-:-:S04]  /*0100*/  ULDC.64 UR4, c[0x0][0x230] ;  /* 0x00008c0000047ab9 */ /* 0x000fc80000000a00 */
[----:B------:R0:W3:Y:S01]  /*0110*/  LDG.E.64 R16, desc[UR24][R10.64] ;  /* 0x000000180a107981 */ /* 0x0000e2000c1e1b00 */
[C---:B------:R-:W-:Y:S02]  /*0120*/  IADD3 R6, P0, R2.reuse, UR4, RZ ;  /* 0x0000000402067c10 */ /* 0x040fe4000ff1e0ff */
[C---:B------:R-:W-:Y:S02]  /*0130*/  IADD3 R8, P1, R2.reuse, UR6, RZ ;  /* 0x0000000602087c10 */ /* 0x040fe4000ff3e0ff */
[C---:B------:R-:W-:Y:S01]  /*0140*/  IADD3.X R7, R3.reuse, UR5, RZ, P0, !PT ;  /* 0x0000000503077c10 */ /* 0x040fe200087fe4ff */
[----:B------:R-:W-:Y:S01]  /*0150*/  ULDC.64 UR4, c[0x0][0x210] ;  /* 0x0000840000047ab9 */ /* 0x000fe20000000a00 */
[----:B------:R-:W-:Y:S02]  /*0160*/  IADD3 R12, P2, R2, UR8, RZ ;  /* 0x00000008020c7c10 */ /* 0x000fe4000ff5e0ff */
[C---:B------:R-:W-:Y:S01]  /*0170*/  IADD3.X R9, R3.reuse, UR7, RZ, P1, !PT ;  /* 0x0000000703097c10 */ /* 0x040fe20008ffe4ff */
[----:B------:R-:W4:Y:S01]  /*0180*/  LDG.E.64 R4, desc[UR24][R6.64] ;  /* 0x0000001806047981 */ /* 0x000f22000c1e1b00 */
[----:B------:R-:W-:-:S02]  /*0190*/  IADD3.X R13, R3, UR9, RZ, P2, !PT ;  /* 0x00000009030d7c10 */ /* 0x000fc400097fe4ff */
[----:B0-----:R-:W-:Y:S01]  /*01a0*/  IADD3 R10, P0, R2, UR4, RZ ;  /* 0x00000004020a7c10 */ /* 0x001fe2000ff1e0ff */
[----:B------:R-:W-:Y:S01]  /*01b0*/  ULDC UR4, c[0x0][0x264] ;  /* 0x0000990000047ab9 */ /* 0x000fe20000000800 */
[----:B------:R-:W2:Y:S02]  /*01c0*/  LDG.E.64 R8, desc[UR24][R8.64] ;  /* 0x0000001808087981 */ /* 0x000ea4000c1e1b00 */
[----:B------:R-:W-:Y:S02]  /*01d0*/  IADD3.X R11, R3, UR5, RZ, P0, !PT ;  /* 0x00000005030b7c10 */ /* 0x000fe400087fe4ff */
[----:B------:R-:W2:Y:S04]  /*01e0*/  LDG.E.64 R12, desc[UR24][R12.64] ;  /* 0x000000180c0c7981 */ /* 0x000ea8000c1e1b00 */
[----:B------:R-:W5:Y:S01]  /*01f0*/  LDG.E.64 R10, desc[UR24][R10.64] ;  /* 0x000000180a0a7981 */ /* 0x000f62000c1e1b00 */
[----:B---3--:R-:W-:-:S02]  /*0200*/  R2UR UR10, R16 ;  /* 0x00000000100a72ca */ /* 0x008fc400000e0000 */
[----:B------:R-:W-:-:S11]  /*0210*/  R2UR UR11, R17 ;  /* 0x00000000110b72ca */ /* 0x000fd600000e0000 */
[----:B-1----:R-:W-:Y:S02]  /*0220*/  UIMAD.WIDE.U32 UR20, UR10, UR12, URZ ;  /* 0x0000000c0a1472a5 */ /* 0x002fe4000f8e003f */
[----:B------:R-:W-:-:S04]  /*0230*/  UIMAD UR19, UR11, UR12, URZ ;  /* 0x0000000c0b1372a4 */ /* 0x000fc8000f8e023f */
[----:B------:R-:W-:-:S04]  /*0240*/  UIADD3 UR19, UR21, UR19, URZ ;  /* 0x0000001315137290 */ /* 0x000fc8000fffe03f */
[----:B------:R-:W-:Y:S01]  /*0250*/  ULOP3.LUT UR4, UR19, UR4, URZ, 0xfc, !UPT ;  /* 0x0000000413047292 */ /* 0x000fe2000f8efc3f */
[----:B----4-:R-:W-:-:S05]  /*0260*/  IADD3 R0, P1, -R4, R0, RZ ;  /* 0x0000000004007210 */ /* 0x010fca0007f3e1ff */
[----:B------:R-:W-:Y:S01]  /*0270*/  ISETP.NE.U32.AND P0, PT, RZ, UR4, PT ;  /* 0x00000004ff007c0c */ /* 0x000fe2000bf05070 */
[----:B------:R-:W-:Y:S01]  /*0280*/  IMAD.X R5, RZ, RZ, ~R5, P1 ;  /* 0x000000ffff057224 */ /* 0x000fe200008e0e05 */
[----:B--2---:R-:W-:Y:S02]  /*0290*/  LEA R15, P2, R0, R15, 0x7 ;  /* 0x0000000f000f7211 */ /* 0x004fe400078438ff */
[----:B------:R-:W-:Y:S02]  /*02a0*/  R2UR UR26, R8 ;  /* 0x00000000081a72ca */ /* 0x000fe400000e0000 */
[----:B------:R-:W-:Y:S02]  /*02b0*/  R2UR UR27, R9 ;  /* 0x00000000091b72ca */ /* 0x000fe400000e0000 */
[----:B------:R-:W-:Y:S02]  /*02c0*/  R2UR UR8, R12 ;  /* 0x000000000c0872ca */ /* 0x000fe400000e0000 */
[----:B------:R-:W-:-:S02]  /*02d0*/  R2UR UR9, R13 ;  /* 0x000000000d0972ca */ /* 0x000fc400000e0000 */
[----:B------:R-:W-:Y:S01]  /*02e0*/  LEA.HI.X R0, R0, RZ, R5, 0x7, P2 ;  /* 0x000000ff00007211 */ /* 0x000fe200010f3c05 */
[----:B------:R-:W-:-:S12]  /*02f0*/  @!P0 BRA `(.L_x_15) ;  /* 0x0000000000148947 */ /* 0x000fd80003800000 */
[----:B------:R-:W-:-:S07]  /*0300*/  MOV R7, 0x320 ;  /* 0x0000032000077802 */ /* 0x000fce0000000f00 */
[----:B-----5:R-:W-:Y:S05]  /*0310*/  CALL.REL.NOINC `($__internal_2_$__cuda_sm20_div_s64) ;  /* 0x0000000c00c47944 */ /* 0x020fea0003c00000 */
[----:B------:R-:W-:Y:S01]  /*0320*/  UMOV UR4, UR6 ;  /* 0x0000000600047c82 */ /* 0x000fe20008000000 */
[----:B------:R-:W-:Y:S01]  /*0330*/  UMOV UR5, UR7 ;  /* 0x0000000700057c82 */ /* 0x000fe20008000000 */
[----:B------:R-:W-:Y:S05]  /*0340*/  BRA `(.L_x_16) ;  /* 0x0000000000587947 */ /* 0x000fea0003800000 */
.L_x_15:
[----:B------:R-:W-:Y:S01]  /*0350*/  ULDC UR7, c[0x0][0x260] ;  /* 0x0000980000077ab9 */ /* 0x000fe20000000800 */
[----:B------:R-:W-:Y:S01]  /*0360*/  UMOV UR4, URZ ;  /* 0x0000003f00047c82 */ /* 0x000fe20008000000 */
[----:B------:R-:W0:Y:S01]  /*0370*/  I2F.U32.RP R4, UR7 ;  /* 0x0000000700047d06 */ /* 0x000e220008209000 */
[----:B------:R-:W-:-:S07]  /*0380*/  UISETP.NE.U32.AND UP2, UPT, UR7, URZ, UPT ;  /* 0x0000003f0700728c */ /* 0x000fce000bf45070 */
[----:B0-----:R-:W0:Y:S02]  /*0390*/  MUFU.RCP R4, R4 ;  /* 0x0000000400047308 */ /* 0x001e240000001000 */
[----:B0-----:R-:W-:-:S06]  /*03a0*/  VIADD R5, R4, 0xffffffe ;  /* 0x0ffffffe04057836 */ /* 0x001fcc0000000000 */
[----:B------:R-:W0:Y:S02]  /*03b0*/  F2I.FTZ.U32.TRUNC.NTZ R5, R5 ;  /* 0x0000000500057305 */ /* 0x000e24000021f000 */
[----:B0-----:R-:W-:-:S13]  /*03c0*/  R2UR UR5, R5 ;  /* 0x00000000050572ca */ /* 0x001fda00000e0000 */
[----:B------:R-:W-:-:S04]  /*03d0*/  UIADD3 UR6, URZ, -UR5, URZ ;  /* 0x800000053f067290 */ /* 0x000fc8000fffe03f */
[----:B------:R-:W-:-:S04]  /*03e0*/  UIMAD UR6, UR6, UR7, URZ ;  /* 0x00000007060672a4 */ /* 0x000fc8000f8e023f */
[----:B------:R-:W-:-:S04]  /*03f0*/  UIMAD.WIDE.U32 UR4, UR5, UR6, UR4 ;  /* 0x00000006050472a5 */ /* 0x000fc8000f8e0004 */
[----:B------:R-:W-:-:S07]  /*0400*/  UIMAD.WIDE.U32 UR4, UR5, UR20, URZ ;  /* 0x00000014050472a5 */ /* 0x000fce000f8e003f */
[----:B------:R-:W-:Y:S02]  /*0410*/  UMOV UR4, UR5 ;  /* 0x0000000500047c82 */ /* 0x000fe40008000000 */
[----:B------:R-:W-:-:S04]  /*0420*/  UIADD3 UR5, -UR4, URZ, URZ ;  /* 0x0000003f04057290 */ /* 0x000fc8000fffe13f */
[----:B------:R-:W-:-:S03]  /*0430*/  UIMAD UR20, UR7, UR5, UR20 ;  /* 0x00000005071472a4 */ /* 0x000fc6000f8e0214 */
[----:B------:R-:W-:Y:S01]  /*0440*/  UMOV UR5, URZ ;  /* 0x0000003f00057c82 */ /* 0x000fe20008000000 */
[----:B------:R-:W-:-:S11]  /*0450*/  UISETP.GE.U32.AND UP0, UPT, UR20, UR7, UPT ;  /* 0x000000071400728c */ /* 0x000fd6000bf06070 */
[----:B------:R-:W-:Y:S02]  /*0460*/  @UP0 UIADD3 UR20, UR20, -UR7, URZ ;  /* 0x8000000714140290 */ /* 0x000fe4000fffe03f */
[----:B------:R-:W-:Y:S02]  /*0470*/  @UP0 UIADD3 UR4, UR4, 0x1, URZ ;  /* 0x0000000104040890 */ /* 0x000fe4000fffe03f */
[----:B------:R-:W-:-:S11]  /*0480*/  UISETP.GE.U32.AND UP1, UPT, UR20, UR7, UPT ;  /* 0x000000071400728c */ /* 0x000fd6000bf26070 */
[----:B------:R-:W-:Y:S02]  /*0490*/  @UP1 UIADD3 UR4, UR4, 0x1, URZ ;  /* 0x0000000104041890 */ /* 0x000fe4000fffe03f */
[----:B------:R-:W-:-:S12]  /*04a0*/  @!UP2 ULOP3.LUT UR4, URZ, UR7, URZ, 0x33, !UPT ;  /* 0x000000073f04a292 */ /* 0x000fd8000f8e333f */
.L_x_16:
[----:B------:R-:W-:Y:S01]  /*04b0*/  ULDC.64 UR6, c[0x0][0x228] ;  /* 0x00008a0000067ab9 */ /* 0x000fe20000000a00 */
[----:B------:R-:W0:Y:S01]  /*04c0*/  S2UR UR16, SR_CTAID.Z ;  /* 0x00000000001079c3 */ /* 0x000e220000002700 */
[----:B------:R-:W-:Y:S01]  /*04d0*/  IADD3 R2, P0, R2, UR6, RZ ;  /* 0x0000000602027c10 */ /* 0x000fe2000ff1e0ff */
[----:B------:R-:W-:Y:S01]  /*04e0*/  ULDC.64 UR14, c[0x0][0x250] ;  /* 0x00009400000e7ab9 */ /* 0x000fe20000000a00 */
[----:B------:R-:W-:Y:S02]  /*04f0*/  ULDC.64 UR20, c[0x0][0x258] ;  /* 0x0000960000147ab9 */ /* 0x000fe40000000a00 */
[----:B------:R-:W-:-:S06]  /*0500*/  IADD3.X R3, R3, UR7, RZ, P0, !PT ;  /* 0x0000000703037c10 */ /* 0x000fcc00087fe4ff */
[----:B------:R-:W2:Y:S01]  /*0510*/  LDG.E.64 R2, desc[UR24][R2.64] ;  /* 0x0000001802027981 */ /* 0x000ea2000c1e1b00 */
[----:B------:R-:W-:Y:S01]  /*0520*/  UMOV UR13, UR5 ;  /* 0x00000005000d7c82 */ /* 0x000fe20008000000 */
[----:B------:R-:W-:Y:S02]  /*0530*/  USHF.L.U32 UR30, UR26, 0x7, URZ ;  /* 0x000000071a1e7899 */ /* 0x000fe4000800063f */
[----:B0-----:R-:W-:-:S04]  /*0540*/  UIMAD.WIDE.U32 UR6, UR16, UR14, URZ ;  /* 0x0000000e100672a5 */ /* 0x001fc8000f8e003f */
[----:B------:R-:W-:-:S04]  /*0550*/  UIMAD UR7, UR16, UR15, UR7 ;  /* 0x0000000f100772a4 */ /* 0x000fc8000f8e0207 */
[----:B------:R-:W-:-:S03]  /*0560*/  UIMAD.WIDE.U32 UR14, UR12, UR20, UR6 ;  /* 0x000000140c0e72a5 */ /* 0x000fc6000f8e0006 */
[----:B------:R-:W-:Y:S01]  /*0570*/  ULDC UR6, c[0x0][0x264] ;  /* 0x0000990000067ab9 */ /* 0x000fe20000000800 */
[----:B------:R-:W-:Y:S02]  /*0580*/  UIMAD UR7, UR12, UR21, UR15 ;  /* 0x000000150c0772a4 */ /* 0x000fe4000f8e020f */
[----:B------:R-:W-:Y:S01]  /*0590*/  ULOP3.LUT UR6, UR11, UR6, URZ, 0xfc, !UPT ;  /* 0x000000060b067292 */ /* 0x000fe2000f8efc3f */
[----:B------:R-:W-:Y:S01]  /*05a0*/  UMOV UR12, UR4 ;  /* 0x00000004000c7c82 */ /* 0x000fe20008000000 */
[----:B------:R-:W-:Y:S02]  /*05b0*/  UIMAD UR15, UR9, UR16, URZ ;  /* 0x00000010090f72a4 */ /* 0x000fe4000f8e023f */
[----:B------:R-:W-:Y:S02]  /*05c0*/  UIMAD.WIDE.U32 UR12, UR8, UR16, UR12 ;  /* 0x00000010080c72a5 */ /* 0x000fe4000f8e000c */
[----:B------:R-:W-:Y:S01]  /*05d0*/  ISETP.NE.U32.AND P0, PT, RZ, UR6, PT ;  /* 0x00000006ff007c0c */ /* 0x000fe2000bf05070 */
[----:B------:R-:W-:-:S02]  /*05e0*/  USHF.L.U64.HI UR21, UR26, 0x7, UR27 ;  /* 0x000000071a157899 */ /* 0x000fc4000801021b */
[----:B------:R-:W-:Y:S01]  /*05f0*/  UIADD3 UR15, UR13, UR15, URZ ;  /* 0x0000000f0d0f7290 */ /* 0x000fe2000fffe03f */
[----:B--2---:R-:W-:Y:S02]  /*0600*/  R2UR UR18, R2 ;  /* 0x00000000021272ca */ /* 0x004fe400000e0000 */
[----:B------:R-:W-:-:S11]  /*0610*/  R2UR UR19, R3 ;  /* 0x00000000031372ca */ /* 0x000fd600000e0000 */
[----:B------:R-:W-:-:S04]  /*0620*/  UIADD3 UR14, UP0, UR18, UR14, URZ ;  /* 0x0000000e120e7290 */ /* 0x000fc8000ff1e03f */
[----:B------:R-:W-:Y:S01]  /*0630*/  UIADD3.X UR18, UR19, UR7, URZ, UP0, !UPT ;  /* 0x0000000713127290 */ /* 0x000fe200087fe43f */
[----:B------:R-:W-:Y:S11]  /*0640*/  @!P0 BRA `(.L_x_17) ;  /* 0x0000000000148947 */ /* 0x000ff60003800000 */
[----:B------:R-:W-:Y:S01]  /*0650*/  MOV R7, 0x690 ;  /* 0x0000069000077802 */ /* 0x000fe20000000f00 */
[----:B------:R-:W-:Y:S01]  /*0660*/  UMOV UR20, UR10 ;  /* 0x0000000a00147c82 */ /* 0x000fe20008000000 */
[----:B------:R-:W-:-:S05]  /*0670*/  UMOV UR19, UR11 ;  /* 0x0000000b00137c82 */ /* 0x000fca0008000000 */
[----:B-----5:R-:W-:Y:S05]  /*0680*/  CALL.REL.NOINC `($__internal_2_$__cuda_sm20_div_s64) ;  /* 0x0000000800e87944 */ /* 0x020fea0003c00000 */
[----:B------:R-:W-:Y:S05]  /*0690*/  BRA `(.L_x_18) ;  /* 0x0000000000587947 */ /* 0x000fea0003800000 */
.L_x_17:
        /* <DEDUP_REMOVED lines=14> */
[----:B------:R-:W-:-:S04]  /*0780*/  UIMAD UR7, UR17, UR7, UR10 ;  /* 0x00000007110772a4 */ /* 0x000fc8000f8e020a */
[----:B------:R-:W-:-:S11]  /*0790*/  UISETP.GE.U32.AND UP0, UPT, UR7, UR17, UPT ;  /* 0x000000110700728c */ /* 0x000fd6000bf06070 */
[----:B------:R-:W-:Y:S02]  /*07a0*/  @UP0 UIADD3 UR7, UR7, -UR17, URZ ;  /* 0x8000001107070290 */ /* 0x000fe4000fffe03f */
[----:B------:R-:W-:Y:S02]  /*07b0*/  @UP0 UIADD3 UR6, UR6, 0x1, URZ ;  /* 0x0000000106060890 */ /* 0x000fe4000fffe03f */
[----:B------:R-:W-:-:S03]  /*07c0*/  UISETP.GE.U32.AND UP1, UPT, UR7, UR17, UPT ;  /* 0x000000110700728c */ /* 0x000fc6000bf26070 */
[----:B------:R-:W-:-:S08]  /*07d0*/  UMOV UR7, URZ ;  /* 0x0000003f00077c82 */ /* 0x000fd00008000000 */
[----:B------:R-:W-:Y:S02]  /*07e0*/  @UP1 UIADD3 UR6, UR6, 0x1, URZ ;  /* 0x0000000106061890 */ /* 0x000fe4000fffe03f */
[----:B------:R-:W-:-:S12]  /*07f0*/  @!UP2 ULOP3.LUT UR6, URZ, UR17, URZ, 0x33, !UPT ;  /* 0x000000113f06a292 */ /* 0x000fd8000f8e333f */
.L_x_18:
[----:B------:R-:W-:Y:S01]  /*0800*/  UIADD3 UR4, UP0, UR8, -UR4, URZ ;  /* 0x8000000408047290 */ /* 0x000fe2000ff1e03f */
[----:B-----5:R-:W-:Y:S01]  /*0810*/  IADD3 R8, P0, P1, R10, UR12, R15 ;  /* 0x0000000c0a087c10 */ /* 0x020fe2000f91e00f */
[----:B------:R-:W-:Y:S02]  /*0820*/  UISETP.GE.U32.AND UP2, UPT, UR10, UR30, UPT ;  /* 0x0000001e0a00728c */ /* 0x000fe4000bf46070 */
[----:B------:R-:W-:Y:S01]  /*0830*/  UIADD3.X UR5, UR9, ~UR5, URZ, UP0, !UPT ;  /* 0x8000000509057290 */ /* 0x000fe200087fe43f */
[----:B------:R-:W-:Y:S01]  /*0840*/  IADD3.X R9, R11, UR15, R0, P0, P1 ;  /* 0x0000000f0b097c10 */ /* 0x000fe200087e2400 */
[----:B------:R-:W-:Y:S01]  /*0850*/  UISETP.GT.U32.AND UP0, UPT, UR4, URZ, UPT ;  /* 0x0000003f0400728c */ /* 0x000fe2000bf04070 */
[----:B------:R-:W-:-:S03]  /*0860*/  ULDC.64 UR16, c[0x0][0x218] ;  /* 0x0000860000107ab9 */ /* 0x000fc60000000a00 */
[----:B------:R-:W-:Y:S01]  /*0870*/  UISETP.GT.AND.EX UP0, UPT, UR5, URZ, UPT, UP0 ;  /* 0x0000003f0500728c */ /* 0x000fe2000bf04300 */
[----:B------:R-:W-:Y:S02]  /*0880*/  IMAD.U32 R2, RZ, RZ, UR16 ;  /* 0x00000010ff027e24 */ /* 0x000fe4000f8e00ff */
[----:B------:R-:W-:Y:S01]  /*0890*/  IMAD.U32 R3, RZ, RZ, UR17 ;  /* 0x00000011ff037e24 */ /* 0x000fe2000f8e00ff */
[----:B------:R-:W-:Y:S02]  /*08a0*/  USEL UR4, UR4, URZ, UP0 ;  /* 0x0000003f04047287 */ /* 0x000fe40008000000 */
[----:B------:R-:W-:Y:S01]  /*08b0*/  USEL UR5, UR5, URZ, UP0 ;  /* 0x0000003f05057287 */ /* 0x000fe20008000000 */
[----:B------:R-:W-:Y:S01]  /*08c0*/  IADD3 R2, P2, P3, R2, UR14, R15 ;  /* 0x0000000e02027c10 */ /* 0x000fe2000fb5e00f */
[----:B------:R-:W-:Y:S02]  /*08d0*/  UISETP.GE.AND.EX UP0, UPT, UR11, UR21, UPT, UP2 ;  /* 0x000000150b00728c */ /* 0x000fe4000bf06320 */
[----:B------:R-:W-:Y:S01]  /*08e0*/  UISETP.LT.U32.AND UP1, UPT, UR4, UR6, UPT ;  /* 0x000000060400728c */ /* 0x000fe2000bf21070 */
[----:B------:R-:W-:-:S03]  /*08f0*/  IADD3.X R3, R3, UR18, R0, P2, P3 ;  /* 0x0000001203037c10 */ /* 0x000fc600097e6400 */
[----:B------:R-:W-:Y:S01]  /*0900*/  PLOP3.LUT P4, PT, PT, PT, UP0, 0x80, 0x0 ;  /* 0x000000000000781c */ /* 0x000fe20003f8f008 */
[----:B------:R-:W-:-:S04]  /*0910*/  UISETP.LT.AND.EX UP1, UPT, UR5, UR7, UPT, UP1 ;  /* 0x000000070500728c */ /* 0x000fc8000bf21310 */
[----:B------:R-:W-:Y:S02]  /*0920*/  USEL UR19, UR4, UR6, UP1 ;  /* 0x0000000604137287 */ /* 0x000fe40008800000 */
[----:B------:R-:W-:-:S06]  /*0930*/  USEL UR20, UR5, UR7, UP1 ;  /* 0x0000000705147287 */ /* 0x000fcc0008800000 */
[----:B------:R-:W-:Y:S06]  /*0940*/  @!P4 BRA `(.L_x_19) ;  /* 0x000000080008c947 */ /* 0x000fec0003800000 */
[----:B------:R-:W-:Y:S01]  /*0950*/  UIADD3 UR9, UP0, UR14, UR16, URZ ;  /* 0x000000100e097290 */ /* 0x000fe2000ff1e03f */
[----:B------:R-:W-:Y:S03]  /*0960*/  BSSY B0, `(.L_x_20) ;  /* 0x0000055000007945 */ /* 0x000fe60003800000 */
[----:B------:R-:W-:Y:S02]  /*0970*/  UIADD3.X UR16, UR18, UR17, URZ, UP0, !UPT ;  /* 0x0000001112107290 */ /* 0x000fe400087fe43f */
[----:B------:R-:W-:-:S04]  /*0980*/  UIADD3 UR4, UP0, UR9, 0xf, URZ ;  /* 0x0000000f09047890 */ /* 0x000fc8000ff1e03f */
[----:B------:R-:W-:-:S04]  /*0990*/  UIADD3.X UR8, URZ, UR16, URZ, UP0, !UPT ;  /* 0x000000103f087290 */ /* 0x000fc800087fe43f */
[----:B------:R-:W-:-:S04]  /*09a0*/  USHF.R.S32.HI UR7, URZ, 0x1f, UR8 ;  /* 0x0000001f3f077899 */ /* 0x000fc80008011408 */
[----:B------:R-:W-:-:S04]  /*09b0*/  ULEA.HI UR7, UP0, UR7, UR4, URZ, 0x4 ;  /* 0x0000000407077291 */ /* 0x000fc8000f81203f */
[----:B------:R-:W-:-:S04]  /*09c0*/  ULOP3.LUT UR7, UR7, 0xfffffff0, URZ, 0xc0, !UPT ;  /* 0xfffffff007077892 */ /* 0x000fc8000f8ec03f */
[----:B------:R-:W-:-:S04]  /*09d0*/  UIADD3 UR7, UP1, UR7, -UR9, URZ ;  /* 0x8000000907077290 */ /* 0x000fc8000ff3e03f */
[----:B------:R-:W-:Y:S02]  /*09e0*/  UIADD3.X UR8, ~UR16, URZ, UR8, UP1, UP0 ;  /* 0x0000003f10087290 */ /* 0x000fe40008fe0508 */
[----:B------:R-:W-:Y:S02]  /*09f0*/  UIADD3 UR5, UP0, -UR7, UR19, URZ ;  /* 0x0000001307057290 */ /* 0x000fe4000ff1e13f */
[C---:B------:R-:W-:Y:S02]  /*0a00*/  LEA R19, P0, R15.reuse, UR7, 0x4 ;  /* 0x000000070f137c11 */ /* 0x040fe4000f8020ff */
[----:B------:R-:W-:Y:S02]  /*0a10*/  UIADD3.X UR6, ~UR8, UR20, URZ, UP0, !UPT ;  /* 0x0000001408067290 */ /* 0x000fe400087fe53f */
[----:B------:R-:W-:Y:S02]  /*0a20*/  LEA.HI.X R16, R15, UR8, R0, 0x4, P0 ;  /* 0x000000080f107c11 */ /* 0x000fe400080f2400 */
[----:B------:R-:W-:-:S04]  /*0a30*/  USHF.R.S32.HI UR4, URZ, 0x1f, UR6 ;  /* 0x0000001f3f047899 */ /* 0x000fc80008011406 */
[----:B------:R-:W-:-:S04]  /*0a40*/  ULEA.HI UR4, UP0, UR4, UR5, URZ, 0x4 ;  /* 0x0000000504047291 */ /* 0x000fc8000f81203f */
[----:B------:R-:W-:-:S04]  /*0a50*/  ULOP3.LUT UR4, UR4, 0xfffffff0, URZ, 0xc0, !UPT ;  /* 0xfffffff004047892 */ /* 0x000fc8000f8ec03f */
[----:B------:R-:W-:-:S04]  /*0a60*/  UIADD3 UR4, UP1, UR4, UR7, URZ ;  /* 0x0000000704047290 */ /* 0x000fc8000ff3e03f */
[----:B------:R-:W-:Y:S02]  /*0a70*/  UIADD3.X UR5, UR8, URZ, UR6, UP1, UP0 ;  /* 0x0000003f08057290 */ /* 0x000fe40008fe0406 */
[----:B------:R-:W-:Y:S01]  /*0a80*/  ISETP.GE.U32.AND P0, PT, R19, UR4, PT ;  /* 0x0000000413007c0c */ /* 0x000fe2000bf06070 */
[----:B------:R-:W-:-:S03]  /*0a90*/  IMAD.U32 R14, RZ, RZ, UR4 ;  /* 0x00000004ff0e7e24 */ /* 0x000fc6000f8e00ff */
[----:B------:R-:W-:Y:S01]  /*0aa0*/  ISETP.GE.AND.EX P0, PT, R16, UR5, PT, P0 ;  /* 0x0000000510007c0c */ /* 0x000fe2000bf06300 */
[----:B------:R-:W-:-:S12]  /*0ab0*/  IMAD.U32 R17, RZ, RZ, UR5 ;  /* 0x00000005ff117e24 */ /* 0x000fd8000f8e00ff */
[----:B------:R-:W-:Y:S05]  /*0ac0*/  @P0 BRA `(.L_x_21) ;  /* 0x0000000000f80947 */ /* 0x000fea0003800000 */
[----:B------:R-:W-:Y:S02]  /*0ad0*/  IMAD.U32 R21, RZ, RZ, UR26 ;  /* 0x0000001aff157e24 */ /* 0x000fe4000f8e00ff */
[----:B------:R-:W-:-:S05]  /*0ae0*/  IMAD.U32 R4, RZ, RZ, UR27 ;  /* 0x0000001bff047e24 */ /* 0x000fca000f8e00ff */
[----:B------:R-:W-:-:S07]  /*0af0*/  SHF.L.U64.HI R21, R21, 0xb, R4 ;  /* 0x0000000b15157819 */ /* 0x000fce0000010204 */
.L_x_25:
[----:B------:R-:W-:Y:S01]  /*0b00*/  IADD3 R12, P1, P2, R10, UR12, R19 ;  /* 0x0000000c0a0c7c10 */ /* 0x000fe2000fa3e013 */
[----:B------:R-:W-:Y:S03]  /*0b10*/  BSSY B1, `(.L_x_22) ;  /* 0x0000030000017945 */ /* 0x000fe60003800000 */
[----:B------:R-:W-:Y:S02]  /*0b20*/  LOP3.LUT P0, RZ, R12, 0xf, RZ, 0xc0, !PT ;  /* 0x0000000f0cff7812 */ /* 0x000fe4000780c0ff */
[----:B------:R-:W-:-:S11]  /*0b30*/  IADD3.X R13, R11, UR15, R16, P1, P2 ;  /* 0x0000000f0b0d7c10 */ /* 0x000fd60008fe4410 */
[----:B------:R-:W-:Y:S05]  /*0b40*/  @!P0 BRA `(.L_x_23) ;  /* 0x0000000000ac8947 */ /* 0x000fea0003800000 */
[----:B------:R-:W2:Y:S04]  /*0b50*/  LD.E.U8 R5, desc[UR24][R12.64+0x1] ;  /* 0x000001180c057980 */ /* 0x000ea8000c101100 */
[----:B------:R-:W3:Y:S04]  /*0b60*/  LD.E.U8 R4, desc[UR24][R12.64] ;  /* 0x000000180c047980 */ /* 0x000ee8000c101100 */
[----:B------:R-:W4:Y:S04]  /*0b70*/  LD.E.U8 R6, desc[UR24][R12.64+0x2] ;  /* 0x000002180c067980 */ /* 0x000f28000c101100 */
[----:B------:R-:W5:Y:S04]  /*0b80*/  LD.E.U8 R7, desc[UR24][R12.64+0x3] ;  /* 0x000003180c077980 */ /* 0x000f68000c101100 */
[----:B------:R-:W5:Y:S04]  /*0b90*/  LD.E.U8 R25, desc[UR24][R12.64+0x5] ;  /* 0x000005180c197980 */ /* 0x000f68000c101100 */
[----:B------:R-:W5:Y:S04]  /*0ba0*/  LD.E.U8 R22, desc[UR24][R12.64+0x6] ;  /* 0x000006180c167980 */ /* 0x000f68000c101100 */
[----:B------:R-:W5:Y:S04]  /*0bb0*/  LD.E.U8 R23, desc[UR24][R12.64+0x7] ;  /* 0x000007180c177980 */ /* 0x000f68000c101100 */
[----:B------:R-:W5:Y:S04]  /*0bc0*/  LD.E.U8 R24, desc[UR24][R12.64+0x4] ;  /* 0x000004180c187980 */ /* 0x000f68000c101100 */
[----:B------:R-:W5:Y:S04]  /*0bd0*/  LD.E.U8 R26, desc[UR24][R12.64+0xb] ;  /* 0x00000b180c1a7980 */ /* 0x000f68000c101100 */
[----:B------:R-:W5:Y:S04]  /*0be0*/  LD.E.U8 R20, desc[UR24][R12.64+0xd] ;  /* 0x00000d180c147980 */ /* 0x000f68000c101100 */
[----:B------:R-:W5:Y:S01]  /*0bf0*/  LD.E.U8 R18, desc[UR24][R12.64+0xc] ;  /* 0x00000c180c127980 */ /* 0x000f62000c101100 */
[----:B--2---:R-:W-:-:S05]  /*0c00*/  LOP3.LUT R29, R5, 0xff, RZ, 0xc0, !PT ;  /* 0x000000ff051d7812 */ /* 0x004fca00078ec0ff */
[C---:B------:R-:W-:Y:S01]  /*0c10*/  IMAD.SHL.U32 R27, R29.reuse, 0x100, RZ ;  /* 0x000001001d1b7824 */ /* 0x040fe200078e00ff */
[----:B------:R-:W-:-:S04]  /*0c20*/  SHF.L.U64.HI R29, R29, 0x8, RZ ;  /* 0x000000081d1d7819 */ /* 0x000fc800000102ff */
[----:B---3--:R-:W-:Y:S01]  /*0c30*/  LOP3.LUT R27, R27, 0xffff00ff, R4, 0xf8, !PT ;  /* 0xffff00ff1b1b7812 */ /* 0x008fe200078ef804 */
[----:B----4-:R-:W-:-:S04]  /*0c40*/  IMAD.WIDE.U32 R4, R6, 0x10000, RZ ;  /* 0x0001000006047825 */ /* 0x010fc800078e00ff */
[----:B-----5:R-:W-:-:S05]  /*0c50*/  IMAD.WIDE.U32 R6, R7, 0x1000000, RZ ;  /* 0x0100000007067825 */ /* 0x020fca00078e00ff */
[----:B------:R-:W-:Y:S02]  /*0c60*/  LOP3.LUT R5, R7, R29, R5, 0xfe, !PT ;  /* 0x0000001d07057212 */ /* 0x000fe400078efe05 */
[----:B------:R-:W2:Y:S01]  /*0c70*/  LD.E.U8 R7, desc[UR24][R12.64+0x9] ;  /* 0x000009180c077980 */ /* 0x000ea2000c101100 */
[----:B------:R-:W-:-:S03]  /*0c80*/  LOP3.LUT R4, R6, R27, R4, 0xfe, !PT ;  /* 0x0000001b06047212 */ /* 0x000fc600078efe04 */
[----:B------:R-:W3:Y:S01]  /*0c90*/  LD.E.U8 R6, desc[UR24][R12.64+0xa] ;  /* 0x00000a180c067980 */ /* 0x000ee2000c101100 */
[----:B------:R-:W-:Y:S02]  /*0ca0*/  IMAD.SHL.U32 R25, R25, 0x100, RZ ;  /* 0x0000010019197824 */ /* 0x000fe400078e00ff */
[----:B------:R-:W-:Y:S02]  /*0cb0*/  IMAD.U32 R22, R22, 0x10000, RZ ;  /* 0x0001000016167824 */ /* 0x000fe400078e00ff */
[----:B------:R-:W-:Y:S01]  /*0cc0*/  IMAD.SHL.U32 R23, R23, 0x1000000, RZ ;  /* 0x0100000017177824 */ /* 0x000fe200078e00ff */
[----:B------:R-:W-:-:S04]  /*0cd0*/  LOP3.LUT R5, R25, R5, R24, 0xfe, !PT ;  /* 0x0000000519057212 */ /* 0x000fc800078efe18 */
[----:B------:R-:W-:Y:S01]  /*0ce0*/  LOP3.LUT R5, R23, R5, R22, 0xfe, !PT ;  /* 0x0000000517057212 */ /* 0x000fe200078efe16 */
[----:B------:R-:W-:-:S04]  /*0cf0*/  IMAD.WIDE.U32 R22, R26, 0x1000000, RZ ;  /* 0x010000001a167825 */ /* 0x000fc800078e00ff */
[----:B------:R-:W-:Y:S02]  /*0d00*/  IMAD.SHL.U32 R25, R20, 0x100, RZ ;  /* 0x0000010014197824 */ /* 0x000fe400078e00ff */
[----:B------:R-:W4:Y:S01]  /*0d10*/  LD.E.U8 R20, desc[UR24][R12.64+0xe] ;  /* 0x00000e180c147980 */ /* 0x000f22000c101100 */
[----:B--2---:R-:W-:Y:S01]  /*0d20*/  LOP3.LUT R24, R7, 0xff, RZ, 0xc0, !PT ;  /* 0x000000ff07187812 */ /* 0x004fe200078ec0ff */
[----:B---3--:R-:W-:-:S03]  /*0d30*/  IMAD.WIDE.U32 R6, R6, 0x10000, RZ ;  /* 0x0001000006067825 */ /* 0x008fc600078e00ff */
[----:B------:R-:W-:-:S04]  /*0d40*/  SHF.L.U64.HI R27, R24, 0x8, RZ ;  /* 0x00000008181b7819 */ /* 0x000fc800000102ff */
[----:B------:R-:W-:Y:S02]  /*0d50*/  LOP3.LUT R7, R23, R27, R7, 0xfe, !PT ;  /* 0x0000001b17077212 */ /* 0x000fe400078efe07 */
[----:B------:R-:W2:Y:S02]  /*0d60*/  LD.E.U8 R23, desc[UR24][R12.64+0xf] ;  /* 0x00000f180c177980 */ /* 0x000ea4000c101100 */
[----:B------:R-:W-:Y:S02]  /*0d70*/  LOP3.LUT R18, R25, R7, R18, 0xfe, !PT ;  /* 0x0000000719127212 */ /* 0x000fe400078efe12 */
[----:B------:R-:W3:Y:S01]  /*0d80*/  LD.E.U8 R7, desc[UR24][R12.64+0x8] ;  /* 0x000008180c077980 */ /* 0x000ee2000c101100 */
[----:B------:R-:W-:Y:S02]  /*0d90*/  IMAD.SHL.U32 R24, R24, 0x100, RZ ;  /* 0x0000010018187824 */ /* 0x000fe400078e00ff */
[----:B--2---:R-:W-:-:S03]  /*0da0*/  IMAD.SHL.U32 R23, R23, 0x1000000, RZ ;  /* 0x0100000017177824 */ /* 0x004fc600078e00ff */
[----:B---3--:R-:W-:Y:S01]  /*0db0*/  LOP3.LUT R25, R24, 0xffff00ff, R7, 0xf8, !PT ;  /* 0xffff00ff18197812 */ /* 0x008fe200078ef807 */
[----:B----4-:R-:W-:-:S03]  /*0dc0*/  IMAD.U32 R7, R20, 0x10000, RZ ;  /* 0x0001000014077824 */ /* 0x010fc600078e00ff */
[----:B------:R-:W-:Y:S02]  /*0dd0*/  LOP3.LUT R6, R22, R25, R6, 0xfe, !PT ;  /* 0x0000001916067212 */ /* 0x000fe400078efe06 */
[----:B------:R-:W-:Y:S01]  /*0de0*/  LOP3.LUT R7, R23, R18, R7, 0xfe, !PT ;  /* 0x0000001217077212 */ /* 0x000fe200078efe07 */
[----:B------:R-:W-:Y:S06]  /*0df0*/  BRA `(.L_x_24) ;  /* 0x0000000000047947 */ /* 0x000fec0003800000 */
.L_x_23:
[----:B------:R0:W5:Y:S02]  /*0e00*/  LDG.E.128.CONSTANT R4, desc[UR24][R12.64] ;  /* 0x000000180c047981 */ /* 0x000164000c1e9d00 */
.L_x_24:
[----:B------:R-:W-:Y:S05]  /*0e10*/  BSYNC B1 ;  /* 0x0000000000017941 */ /* 0x000fea0003800000 */
.L_x_22:
[----:B0-----:R-:W-:Y:S01]  /*0e20*/  IADD3 R12, P0, R19, UR9, RZ ;  /* 0x00000009130c7c10 */ /* 0x001fe2000ff1e0ff */
[----:B------:R-:W-:-:S03]  /*0e30*/  IMAD.U32 R18, RZ, RZ, UR26 ;  /* 0x0000001aff127e24 */ /* 0x000fc6000f8e00ff */
[----:B------:R-:W-:Y:S02]  /*0e40*/  IADD3.X R13, R16, UR16, RZ, P0, !PT ;  /* 0x00000010100d7c10 */ /* 0x000fe400087fe4ff */
[----:B------:R-:W-:-:S03]  /*0e50*/  LEA R19, P0, R18, R19, 0xb ;  /* 0x0000001312137211 */ /* 0x000fc600078058ff */
[----:B-----5:R0:W-:Y:S02]  /*0e60*/  STG.E.EF.128 desc[UR24][R12.64], R4 ;  /* 0x000000040c007986 */ /* 0x0201e4000c001d18 */
[----:B------:R-:W-:Y:S01]  /*0e70*/  IMAD.X R16, R16, 0x1, R21, P0 ;  /* 0x0000000110107824 */ /* 0x000fe200000e0615 */
[----:B------:R-:W-:-:S04]  /*0e80*/  ISETP.GE.U32.AND P0, PT, R19, R14, PT ;  /* 0x0000000e1300720c */ /* 0x000fc80003f06070 */
[----:B------:R-:W-:-:S13]  /*0e90*/  ISETP.GE.AND.EX P0, PT, R16, R17, PT, P0 ;  /* 0x000000111000720c */ /* 0x000fda0003f06300 */
[----:B0-----:R-:W-:Y:S05]  /*0ea0*/  @!P0 BRA `(.L_x_25) ;  /* 0xfffffffc00148947 */ /* 0x001fea000383ffff */
.L_x_21:
[----:B------:R-:W-:Y:S05]  /*0eb0*/  BSYNC B0 ;  /* 0x0000000000007941 */ /* 0x000fea0003800000 */
.L_x_20:
[----:B------:R-:W-:Y:S01]  /*0ec0*/  IMAD.U32 R5, RZ, RZ, UR8 ;  /* 0x00000008ff057e24 */ /* 0x000fe2000f8e00ff */
[C---:B------:R-:W-:Y:S01]  /*0ed0*/  ISETP.LT.U32.AND P0, PT, R15.reuse, UR7, PT ;  /* 0x000000070f007c0c */ /* 0x040fe2000bf01070 */
[----:B------:R-:W-:Y:S01]  /*0ee0*/  BSSY B0, `(.L_x_26) ;  /* 0x000000d000007945 */ /* 0x000fe20003800000 */
[----:B------:R-:W-:Y:S02]  /*0ef0*/  ISETP.GE.U32.AND P1, PT, R15, UR10, PT ;  /* 0x0000000a0f007c0c */ /* 0x000fe4000bf26070 */
[----:B------:R-:W-:-:S04]  /*0f00*/  ISETP.GT.AND.EX P0, PT, R5, R0, PT, P0 ;  /* 0x000000000500720c */ /* 0x000fc80003f04300 */
[----:B------:R-:W-:-:S13]  /*0f10*/  ISETP.GE.OR.EX P0, PT, R0, UR11, !P0, P1 ;  /* 0x0000000b00007c0c */ /* 0x000fda000c706710 */
[----:B------:R-:W-:Y:S05]  /*0f20*/  @P0 BRA `(.L_x_27) ;  /* 0x0000000000200947 */ /* 0x000fea0003800000 */
[----:B------:R-:W-:Y:S01]  /*0f30*/  ISETP.GE.U32.AND P0, PT, R15, UR19, PT ;  /* 0x000000130f007c0c */ /* 0x000fe2000bf06070 */
[----:B------:R-:W-:Y:S01]  /*0f40*/  BSSY B1, `(.L_x_28) ;  /* 0x0000005000017945 */ /* 0x000fe20003800000 */
[----:B------:R-:W-:Y:S02]  /*0f50*/  PRMT R5, RZ, 0x7610, R5 ;  /* 0x00007610ff057816 */ /* 0x000fe40000000005 */
[----:B------:R-:W-:-:S13]  /*0f60*/  ISETP.GE.AND.EX P0, PT, R0, UR20, PT, P0 ;  /* 0x0000001400007c0c */ /* 0x000fda000bf06300 */
[----:B------:R-:W-:Y:S05]  /*0f70*/  @P0 BRA `(.L_x_29) ;  /* 0x0000000000040947 */ /* 0x000fea0003800000 */
[----:B------:R0:W5:Y:S02]  /*0f80*/  LD.E.U8 R5, desc[UR24][R8.64] ;  /* 0x0000001808057980 */ /* 0x000164000c101100 */
.L_x_29:
[----:B------:R-:W-:Y:S05]  /*0f90*/  BSYNC B1 ;  /* 0x0000000000017941 */ /* 0x000fea0003800000 */
.L_x_28:
[----:B-----5:R1:W-:Y:S02]  /*0fa0*/  STG.E.U8 desc[UR24][R2.64], R5 ;  /* 0x0000000502007986 */ /* 0x0203e4000c101118 */
.L_x_27:
[----:B------:R-:W-:Y:S05]  /*0fb0*/  BSYNC B0 ;  /* 0x0000000000007941 */ /* 0x000fea0003800000 */
.L_x_26:
[----:B0-----:R-:W-:-:S04]  /*0fc0*/  IADD3 R9, P1, R14, R15, RZ ;  /* 0x0000000f0e097210 */ /* 0x001fc80007f3e0ff */
[----:B------:R-:W-:Y:S01]  /*0fd0*/  ISETP.GE.U32.AND P0, PT, R9, UR10, PT ;  /* 0x0000000a09007c0c */ /* 0x000fe2000bf06070 */
[----:B------:R-:W-:-:S05]  /*0fe0*/  IMAD.X R13, R17, 0x1, R0, P1 ;  /* 0x00000001110d7824 */ /* 0x000fca00008e0600 */
[----:B------:R-:W-:-:S13]  /*0ff0*/  ISETP.GE.AND.EX P0, PT, R13, UR11, PT, P0 ;  /* 0x0000000b0d007c0c */ /* 0x000fda000bf06300 */
[----:B------:R-:W-:Y:S05]  /*1000*/  @P0 EXIT ;  /* 0x000000000000094d */ /* 0x000fea0003800000 */
[----:B------:R-:W-:Y:S01]  /*1010*/  BSSY B0, `(.L_x_30) ;  /* 0x0000014000007945 */ /* 0x000fe20003800000 */
[----:B------:R-:W-:-:S05]  /*1020*/  ULDC.64 UR4, c[0x0][0x218] ;  /* 0x0000860000047ab9 */ /* 0x000fca0000000a00 */
.L_x_31:
[----:B------:R-:W-:Y:S02]  /*1030*/  ISETP.GE.U32.AND P0, PT, R9, UR19, PT ;  /* 0x0000001309007c0c */ /* 0x000fe4000bf06070 */
[----:B0-----:R-:W-:Y:S02]  /*1040*/  PRMT R7, RZ, 0x7610, R7 ;  /* 0x00007610ff077816 */ /* 0x001fe40000000007 */
[----:B------:R-:W-:-:S13]  /*1050*/  ISETP.GE.AND.EX P0, PT, R13, UR20, PT, P0 ;  /* 0x000000140d007c0c */ /* 0x000fda000bf06300 */
[----:B-1----:R-:W-:-:S04]  /*1060*/  @!P0 IADD3 R2, P1, P2, R10, UR12, R9 ;  /* 0x0000000c0a028c10 */ /* 0x002fc8000fa3e009 */
[----:B------:R-:W-:-:S05]  /*1070*/  @!P0 IADD3.X R3, R11, UR15, R13, P1, P2 ;  /* 0x0000000f0b038c10 */ /* 0x000fca0008fe440d */
[----:B------:R-:W2:Y:S01]  /*1080*/  @!P0 LD.E.U8 R7, desc[UR24][R2.64] ;  /* 0x0000001802078980 */ /* 0x000ea2000c101100 */
[----:B------:R-:W-:Y:S02]  /*1090*/  IMAD.U32 R4, RZ, RZ, UR4 ;  /* 0x00000004ff047e24 */ /* 0x000fe4000f8e00ff */
[----:B------:R-:W-:-:S03]  /*10a0*/  IMAD.U32 R6, RZ, RZ, UR5 ;  /* 0x00000005ff067e24 */ /* 0x000fc6000f8e00ff */
[----:B------:R-:W-:-:S04]  /*10b0*/  IADD3 R4, P0, P1, R9, UR14, R4 ;  /* 0x0000000e09047c10 */ /* 0x000fc8000f91e004 */
[----:B------:R-:W-:Y:S02]  /*10c0*/  IADD3.X R5, R13, UR18, R6, P0, P1 ;  /* 0x000000120d057c10 */ /* 0x000fe400087e2406 */
[----:B------:R-:W-:-:S04]  /*10d0*/  IADD3 R14, P0, R14, UR30, RZ ;  /* 0x0000001e0e0e7c10 */ /* 0x000fc8000ff1e0ff */
[----:B------:R-:W-:Y:S02]  /*10e0*/  IADD3 R9, P1, R14, R15, RZ ;  /* 0x0000000f0e097210 */ /* 0x000fe40007f3e0ff */
[----:B------:R-:W-:Y:S02]  /*10f0*/  IADD3.X R17, R17, UR21, RZ, P0, !PT ;  /* 0x0000001511117c10 */ /* 0x000fe400087fe4ff */
[----:B------:R-:W-:-:S03]  /*1100*/  ISETP.GE.U32.AND P0, PT, R9, UR10, PT ;  /* 0x0000000a09007c0c */ /* 0x000fc6000bf06070 */
[----:B------:R-:W-:-:S05]  /*1110*/  IMAD.X R13, R17, 0x1, R0, P1 ;  /* 0x00000001110d7824 */ /* 0x000fca00008e0600 */
[----:B------:R-:W-:Y:S01]  /*1120*/  ISETP.GE.AND.EX P0, PT, R13, UR11, PT, P0 ;  /* 0x0000000b0d007c0c */ /* 0x000fe2000bf06300 */
[----:B--2---:R0:W-:-:S12]  /*1130*/  STG.E.U8 desc[UR24][R4.64], R7 ;  /* 0x0000000704007986 */ /* 0x0041d8000c101118 */
[----:B------:R-:W-:Y:S05]  /*1140*/  @!P0 BRA `(.L_x_31) ;  /* 0xfffffffc00b88947 */ /* 0x000fea000383ffff */
[----:B------:R-:W-:Y:S05]  /*1150*/  BSYNC B0 ;  /* 0x0000000000007941 */ /* 0x000fea0003800000 */
.L_x_30:
[----:B------:R-:W-:Y:S05]  /*1160*/  EXIT ;  /* 0x000000000000794d */ /* 0x000fea0003800000 */
.L_x_19:
[C---:B------:R-:W-:Y:S01]  /*1170*/  ISETP.GE.U32.AND P0, PT, R15.reuse, UR19, PT ;  /* 0x000000130f007c0c */ /* 0x040fe2000bf06070 */
[----:B------:R-:W-:Y:S01]  /*1180*/  BSSY B0, `(.L_x_32) ;  /* 0x0000007000007945 */ /* 0x000fe20003800000 */
[----:B------:R-:W-:Y:S02]  /*1190*/  ISETP.GE.U32.AND P2, PT, R15, UR10, PT ;  /* 0x0000000a0f007c0c */ /* 0x000fe4000bf46070 */
[C---:B------:R-:W-:Y:S02]  /*11a0*/  ISETP.GE.AND.EX P1, PT, R0.reuse, UR20, PT, P0 ;  /* 0x0000001400007c0c */ /* 0x040fe4000bf26300 */
[----:B------:R-:W-:Y:S02]  /*11b0*/  ISETP.GE.AND.EX P0, PT, R0, UR11, PT, P2 ;  /* 0x0000000b00007c0c */ /* 0x000fe4000bf06320 */
[----:B------:R-:W-:-:S09]  /*11c0*/  PRMT R5, RZ, 0x7610, R5 ;  /* 0x00007610ff057816 */ /* 0x000fd20000000005 */
[----:B------:R-:W-:Y:S05]  /*11d0*/  @P1 BRA `(.L_x_33) ;  /* 0x0000000000041947 */ /* 0x000fea0003800000 */
[----:B------:R0:W5:Y:S02]  /*11e0*/  LD.E.U8 R5, desc[UR24][R8.64] ;  /* 0x0000001808057980 */ /* 0x000164000c101100 */
.L_x_33:
[----:B------:R-:W-:Y:S05]  /*11f0*/  BSYNC B0 ;  /* 0x0000000000007941 */ /* 0x000fea0003800000 */
.L_x_32:
[----:B------:R-:W-:Y:S05]  /*1200*/  @P0 EXIT ;  /* 0x000000000000094d */ /* 0x000fea0003800000 */
[----:B-----5:R-:W-:Y:S01]  /*1210*/  STG.E.U8 desc[UR24][R2.64], R5 ;  /* 0x0000000502007986 */ /* 0x020fe2000c101118 */
[----:B------:R-:W-:Y:S05]  /*1220*/  EXIT ;  /* 0x000000000000794d */ /* 0x000fea0003800000 */
        .weak           $__internal_2_$__cuda_sm20_div_s64
        .type           $__internal_2_$__cuda_sm20_div_s64,@function
        .size           $__internal_2_$__cuda_sm20_div_s64,(.L_x_51 - $__internal_2_$__cuda_sm20_div_s64)
$__internal_2_$__cuda_sm20_div_s64:
[----:B------:R-:W-:Y:S02]  /*1230*/  UIADD3 UR16, UP1, URZ, -UR28, URZ ;  /* 0x8000001c3f107290 */ /* 0x000fe4000ff3e03f */
[----:B------:R-:W-:Y:S02]  /*1240*/  UISETP.GE.AND UP0, UPT, UR29, URZ, UPT ;  /* 0x0000003f1d00728c */ /* 0x000fe4000bf06270 */
[----:B------:R-:W-:Y:S02]  /*1250*/  UIADD3.X UR6, URZ, ~UR29, URZ, UP1, !UPT ;  /* 0x8000001d3f067290 */ /* 0x000fe40008ffe43f */
[----:B------:R-:W-:Y:S02]  /*1260*/  USEL UR16, UR16, UR28, !UP0 ;  /* 0x0000001c10107287 */ /* 0x000fe4000c000000 */
[----:B------:R-:W-:Y:S02]  /*1270*/  USEL UR17, UR6, UR29, !UP0 ;  /* 0x0000001d06117287 */ /* 0x000fe4000c000000 */
[----:B------:R-:W-:-:S07]  /*1280*/  UISETP.GE.AND UP3, UPT, UR19, URZ, UPT ;  /* 0x0000003f1300728c */ /* 0x000fce000bf66270 */
[----:B------:R-:W0:Y:S08]  /*1290*/  I2F.U64.RP R6, UR16 ;  /* 0x0000001000067d12 */ /* 0x000e300008309000 */
[----:B0-----:R-:W0:Y:S02]  /*12a0*/  MUFU.RCP R6, R6 ;  /* 0x0000000600067308 */ /* 0x001e240000001000 */
[----:B0-----:R-:W-:-:S06]  /*12b0*/  VIADD R4, R6, 0x1ffffffe ;  /* 0x1ffffffe06047836 */ /* 0x001fcc0000000000 */
[----:B------:R-:W0:Y:S02]  /*12c0*/  F2I.U64.TRUNC R4, R4 ;  /* 0x0000000400047311 */ /* 0x000e24000020d800 */
[----:B0-----:R-:W-:Y:S01]  /*12d0*/  R2UR UR6, R4 ;  /* 0x00000000040672ca */ /* 0x001fe200000e0000 */
[----:B------:R-:W-:Y:S01]  /*12e0*/  IMAD.MOV.U32 R4, RZ, RZ, R7 ;  /* 0x000000ffff047224 */ /* 0x000fe200078e0007 */
[----:B------:R-:W-:Y:S01]  /*12f0*/  R2UR UR7, R5 ;  /* 0x00000000050772ca */ /* 0x000fe200000e0000 */
[----:B------:R-:W-:-:S10]  /*1300*/  IMAD.MOV.U32 R5, RZ, RZ, 0x0 ;  /* 0x00000000ff057424 */ /* 0x000fd400078e00ff */
[----:B------:R-:W-:-:S04]  /*1310*/  UIMAD.WIDE.U32 UR22, UR6, UR16, URZ ;  /* 0x00000010061672a5 */ /* 0x000fc8000f8e003f */
[----:B------:R-:W-:Y:S02]  /*1320*/  UIMAD UR23, UR6, UR17, UR23 ;  /* 0x00000011061772a4 */ /* 0x000fe4000f8e0217 */
[----:B------:R-:W-:Y:S02]  /*1330*/  UIADD3 UR32, UP0, URZ, -UR22, URZ ;  /* 0x800000163f207290 */ /* 0x000fe4000ff1e03f */
[----:B------:R-:W-:Y:S02]  /*1340*/  UIMAD UR31, UR7, UR16, UR23 ;  /* 0x00000010071f72a4 */ /* 0x000fe4000f8e0217 */
[----:B------:R-:W-:Y:S02]  /*1350*/  UIMAD.WIDE.U32 UR22, UR6, UR32, URZ ;  /* 0x00000020061672a5 */ /* 0x000fe4000f8e003f */
[----:B------:R-:W-:-:S05]  /*1360*/  UIADD3.X UR31, URZ, ~UR31, URZ, UP0, !UPT ;  /* 0x8000001f3f1f7290 */ /* 0x000fca00087fe43f */
[----:B------:R-:W-:Y:S01]  /*1370*/  UMOV UR22, UR23 ;  /* 0x0000001700167c82 */ /* 0x000fe20008000000 */
[----:B------:R-:W-:Y:S02]  /*1380*/  UMOV UR23, UR6 ;  /* 0x0000000600177c82 */ /* 0x000fe40008000000 */
[----:B------:R-:W-:-:S04]  /*1390*/  UIMAD.WIDE.U32 UR22, UP0, UR6, UR31, UR22 ;  /* 0x0000001f061672a5 */ /* 0x000fc8000f800016 */
[----:B------:R-:W-:Y:S02]  /*13a0*/  UIMAD.WIDE.U32 UR22, UP1, UR7, UR32, UR22 ;  /* 0x00000020071672a5 */ /* 0x000fe4000f820016 */
[----:B------:R-:W-:Y:S02]  /*13b0*/  UIMAD.WIDE.U32 UR32, UR7, UR31, URZ ;  /* 0x0000001f072072a5 */ /* 0x000fe4000f8e003f */
[----:B------:R-:W-:Y:S02]  /*13c0*/  UIMAD UR31, UR7, UR31, URZ ;  /* 0x0000001f071f72a4 */ /* 0x000fe4000f8e023f */
[----:B------:R-:W-:Y:S02]  /*13d0*/  UIADD3.X UR22, UR33, UR7, URZ, UP0, !UPT ;  /* 0x0000000721167290 */ /* 0x000fe400087fe43f */
[----:B------:R-:W-:-:S04]  /*13e0*/  UIADD3 UR23, UP2, UR31, UR23, URZ ;  /* 0x000000171f177290 */ /* 0x000fc8000ff5e03f */
[----:B------:R-:W-:Y:S02]  /*13f0*/  UIMAD.WIDE.U32 UR6, UR23, UR16, URZ ;  /* 0x00000010170672a5 */ /* 0x000fe4000f8e003f */
[----:B------:R-:W-:Y:S02]  /*1400*/  UIADD3.X UR31, URZ, URZ, UR22, UP2, UP1 ;  /* 0x0000003f3f1f7290 */ /* 0x000fe400097e2416 */
[----:B------:R-:W-:Y:S02]  /*1410*/  UIADD3 UR6, UP0, URZ, -UR6, URZ ;  /* 0x800000063f067290 */ /* 0x000fe4000ff1e03f */
[----:B------:R-:W-:Y:S02]  /*1420*/  UIMAD UR7, UR23, UR17, UR7 ;  /* 0x00000011170772a4 */ /* 0x000fe4000f8e0207 */
[----:B------:R-:W-:Y:S02]  /*1430*/  UIMAD.WIDE.U32 UR32, UR23, UR6, URZ ;  /* 0x00000006172072a5 */ /* 0x000fe4000f8e003f */
[----:B------:R-:W-:-:S02]  /*1440*/  UIMAD UR7, UR31, UR16, UR7 ;  /* 0x000000101f0772a4 */ /* 0x000fc4000f8e0207 */
[----:B------:R-:W-:Y:S02]  /*1450*/  UIADD3 UR32, UP4, URZ, -UR20, URZ ;  /* 0x800000143f207290 */ /* 0x000fe4000ff9e03f */
[----:B------:R-:W-:Y:S01]  /*1460*/  UIADD3.X UR7, URZ, ~UR7, URZ, UP0, !UPT ;  /* 0x800000073f077290 */ /* 0x000fe200087fe43f */
[----:B------:R-:W-:Y:S01]  /*1470*/  UMOV UR22, UR33 ;  /* 0x0000002100167c82 */ /* 0x000fe20008000000 */
[----:B------:R-:W-:Y:S02]  /*1480*/  USEL UR32, UR32, UR20, !UP3 ;  /* 0x0000001420207287 */ /* 0x000fe4000d800000 */
[----:B------:R-:W-:Y:S02]  /*1490*/  UIMAD.WIDE.U32 UR22, UP0, UR23, UR7, UR22 ;  /* 0x00000007171672a5 */ /* 0x000fe4000f800016 */
[----:B------:R-:W-:Y:S02]  /*14a0*/  UIMAD UR20, UR31, UR7, URZ ;  /* 0x000000071f1472a4 */ /* 0x000fe4000f8e023f */
[----:B------:R-:W-:-:S02]  /*14b0*/  UIMAD.WIDE.U32 UR22, UP1, UR31, UR6, UR22 ;  /* 0x000000061f1672a5 */ /* 0x000fc4000f820016 */
[----:B------:R-:W-:Y:S02]  /*14c0*/  UIMAD.WIDE.U32 UR6, UR31, UR7, URZ ;  /* 0x000000071f0672a5 */ /* 0x000fe4000f8e003f */
[----:B------:R-:W-:Y:S02]  /*14d0*/  UIADD3 UR20, UP2, UR20, UR23, URZ ;  /* 0x0000001714147290 */ /* 0x000fe4000ff5e03f */
[----:B------:R-:W-:Y:S02]  /*14e0*/  UIADD3.X UR33, URZ, ~UR19, URZ, UP4, !UPT ;  /* 0x800000133f217290 */ /* 0x000fe4000a7fe43f */
[----:B------:R-:W-:Y:S02]  /*14f0*/  UIMAD.WIDE.U32 UR22, UR20, UR32, URZ ;  /* 0x00000020141672a5 */ /* 0x000fe4000f8e003f */
[----:B------:R-:W-:Y:S02]  /*1500*/  UIADD3.X UR31, UR7, UR31, URZ, UP0, !UPT ;  /* 0x0000001f071f7290 */ /* 0x000fe400087fe43f */
[----:B------:R-:W-:Y:S01]  /*1510*/  USEL UR33, UR33, UR19, !UP3 ;  /* 0x0000001321217287 */ /* 0x000fe2000d800000 */
[----:B------:R-:W-:-:S02]  /*1520*/  UMOV UR7, URZ ;  /* 0x0000003f00077c82 */ /* 0x000fc40008000000 */
[----:B------:R-:W-:Y:S01]  /*1530*/  UMOV UR6, UR23 ;  /* 0x0000001700067c82 */ /* 0x000fe20008000000 */
[----:B------:R-:W-:Y:S02]  /*1540*/  UIADD3.X UR31, URZ, URZ, UR31, UP2, UP1 ;  /* 0x0000003f3f1f7290 */ /* 0x000fe400097e241f */
[----:B------:R-:W-:Y:S02]  /*1550*/  UIMAD.WIDE.U32 UR6, UR20, UR33, UR6 ;  /* 0x00000021140672a5 */ /* 0x000fe4000f8e0006 */
[----:B------:R-:W-:Y:S02]  /*1560*/  UIMAD.WIDE.U32 UR22, UR31, UR33, URZ ;  /* 0x000000211f1672a5 */ /* 0x000fe4000f8e003f */
[----:B------:R-:W-:Y:S02]  /*1570*/  UIMAD.WIDE.U32 UR6, UP0, UR31, UR32, UR6 ;  /* 0x000000201f0672a5 */ /* 0x000fe4000f800006 */
[----:B------:R-:W-:Y:S02]  /*1580*/  UIMAD UR31, UR31, UR33, URZ ;  /* 0x000000211f1f72a4 */ /* 0x000fe4000f8e023f */
[----:B------:R-:W-:-:S02]  /*1590*/  UIADD3.X UR20, UR23, URZ, URZ, UP0, !UPT ;  /* 0x0000003f17147290 */ /* 0x000fc400087fe43f */
[----:B------:R-:W-:-:S04]  /*15a0*/  UIADD3 UR31, UP1, UR31, UR7, URZ ;  /* 0x000000071f1f7290 */ /* 0x000fc8000ff3e03f */
[----:B------:R-:W-:Y:S02]  /*15b0*/  UIMAD.WIDE.U32 UR6, UR31, UR16, URZ ;  /* 0x000000101f0672a5 */ /* 0x000fe4000f8e003f */
[----:B------:R-:W-:Y:S02]  /*15c0*/  UIADD3.X UR20, URZ, UR20, URZ, UP1, !UPT ;  /* 0x000000143f147290 */ /* 0x000fe40008ffe43f */
[----:B------:R-:W-:Y:S02]  /*15d0*/  UIMAD UR7, UR31, UR17, UR7 ;  /* 0x000000111f0772a4 */ /* 0x000fe4000f8e0207 */
[----:B------:R-:W-:Y:S02]  /*15e0*/  UIADD3 UR22, UP0, UR31, 0x1, URZ ;  /* 0x000000011f167890 */ /* 0x000fe4000ff1e03f */
[----:B------:R-:W-:Y:S02]  /*15f0*/  UIADD3 UR32, UP1, -UR6, UR32, URZ ;  /* 0x0000002006207290 */ /* 0x000fe4000ff3e13f */
[----:B------:R-:W-:-:S02]  /*1600*/  UIMAD UR7, UR20, UR16, UR7 ;  /* 0x00000010140772a4 */ /* 0x000fc4000f8e0207 */
[----:B------:R-:W-:Y:S02]  /*1610*/  UIADD3.X UR6, URZ, UR20, URZ, UP0, !UPT ;  /* 0x000000143f067290 */ /* 0x000fe400087fe43f */
[----:B------:R-:W-:Y:S02]  /*1620*/  UISETP.GE.U32.AND UP0, UPT, UR32, UR16, UPT ;  /* 0x000000102000728c */ /* 0x000fe4000bf06070 */
[----:B------:R-:W-:Y:S02]  /*1630*/  UIADD3.X UR33, ~UR7, UR33, URZ, UP1, !UPT ;  /* 0x0000002107217290 */ /* 0x000fe40008ffe53f */
[----:B------:R-:W-:Y:S02]  /*1640*/  UIADD3 UR7, UP1, UR32, -UR16, URZ ;  /* 0x8000001020077290 */ /* 0x000fe4000ff3e03f */
[----:B------:R-:W-:Y:S02]  /*1650*/  UISETP.GE.U32.AND.EX UP0, UPT, UR33, UR17, UPT, UP0 ;  /* 0x000000112100728c */ /* 0x000fe4000bf06100 */
[----:B------:R-:W-:-:S02]  /*1660*/  UIADD3.X UR23, UR33, ~UR17, URZ, UP1, !UPT ;  /* 0x8000001121177290 */ /* 0x000fc40008ffe43f */
[----:B------:R-:W-:Y:S02]  /*1670*/  USEL UR7, UR7, UR32, UP0 ;  /* 0x0000002007077287 */ /* 0x000fe40008000000 */
[----:B------:R-:W-:Y:S02]  /*1680*/  USEL UR23, UR23, UR33, UP0 ;  /* 0x0000002117177287 */ /* 0x000fe40008000000 */
[----:B------:R-:W-:Y:S02]  /*1690*/  USEL UR31, UR22, UR31, UP0 ;  /* 0x0000001f161f7287 */ /* 0x000fe40008000000 */
[----:B------:R-:W-:Y:S02]  /*16a0*/  UISETP.GE.U32.AND UP1, UPT, UR7, UR16, UPT ;  /* 0x000000100700728c */ /* 0x000fe4000bf26070 */
[----:B------:R-:W-:Y:S02]  /*16b0*/  USEL UR20, UR6, UR20, UP0 ;  /* 0x0000001406147287 */ /* 0x000fe40008000000 */
[----:B------:R-:W-:-:S02]  /*16c0*/  UIADD3 UR6, UP2, UR31, 0x1, URZ ;  /* 0x000000011f067890 */ /* 0x000fc4000ff5e03f */
[----:B------:R-:W-:Y:S02]  /*16d0*/  UISETP.GE.U32.AND.EX UP0, UPT, UR23, UR17, UPT, UP1 ;  /* 0x000000111700728c */ /* 0x000fe4000bf06110 */
[----:B------:R-:W-:Y:S02]  /*16e0*/  UIADD3.X UR7, URZ, UR20, URZ, UP2, !UPT ;  /* 0x000000143f077290 */ /* 0x000fe400097fe43f */
[----:B------:R-:W-:Y:S02]  /*16f0*/  USEL UR6, UR6, UR31, UP0 ;  /* 0x0000001f06067287 */ /* 0x000fe40008000000 */
[----:B------:R-:W-:Y:S02]  /*1700*/  ULOP3.LUT UR17, UR29, UR19, URZ, 0x3c, !UPT ;  /* 0x000000131d117292 */ /* 0x000fe4000f8e3c3f */
[----:B------:R-:W-:Y:S02]  /*1710*/  USEL UR7, UR7, UR20, UP0 ;  /* 0x0000001407077287 */ /* 0x000fe40008000000 */
[----:B------:R-:W-:-:S02]  /*1720*/  UIADD3 UR16, UP2, URZ, -UR6, URZ ;  /* 0x800000063f107290 */ /* 0x000fc4000ff5e03f */
[----:B------:R-:W-:Y:S02]  /*1730*/  UISETP.GE.AND UP1, UPT, UR17, URZ, UPT ;  /* 0x0000003f1100728c */ /* 0x000fe4000bf26270 */
[----:B------:R-:W-:Y:S02]  /*1740*/  UISETP.NE.U32.AND UP0, UPT, UR28, URZ, UPT ;  /* 0x0000003f1c00728c */ /* 0x000fe4000bf05070 */
[----:B------:R-:W-:Y:S02]  /*1750*/  UIADD3.X UR17, URZ, ~UR7, URZ, UP2, !UPT ;  /* 0x800000073f117290 */ /* 0x000fe400097fe43f */
[----:B------:R-:W-:Y:S02]  /*1760*/  UISETP.NE.AND.EX UP0, UPT, UR29, URZ, UPT, UP0 ;  /* 0x0000003f1d00728c */ /* 0x000fe4000bf05300 */
[----:B------:R-:W-:Y:S02]  /*1770*/  USEL UR6, UR16, UR6, !UP1 ;  /* 0x0000000610067287 */ /* 0x000fe4000c800000 */
[----:B------:R-:W-:-:S02]  /*1780*/  USEL UR7, UR17, UR7, !UP1 ;  /* 0x0000000711077287 */ /* 0x000fc4000c800000 */
[----:B------:R-:W-:Y:S02]  /*1790*/  USEL UR6, UR6, 0xffffffff, UP0 ;  /* 0xffffffff06067887 */ /* 0x000fe40008000000 */
[----:B------:R-:W-:Y:S01]  /*17a0*/  USEL UR7, UR7, 0xffffffff, UP0 ;  /* 0xffffffff07077887 */ /* 0x000fe20008000000 */
[----:B------:R-:W-:Y:S11]  /*17b0*/  RET.REL.NODEC R4 `(_ZN2at6native6detail21chunk_cat_cuda_kernelIccEEvPPT0_PT_PlS8_S8_S8_S8_S8_lll) ;  /* 0xffffffe804107950 */ /* 0x000ff60003c3ffff */
.L_x_34:
        /* <DEDUP_REMOVED lines=12> */
.L_x_51:


//--------------------- .text._ZN2at6native6detail51split_with_sizes_copy_out_contiguous_no_cast_kernelEPPcS3_PlS4_S4_ll --------------------------
	.section	.text._ZN2at6native6detail51split_with_sizes_copy_out_contiguous_no_cast_kernelEPPcS3_PlS4_S4_ll,"ax",@progbits
	.align	128
.text._ZN2at6native6detail51split_with_sizes_copy_out_contiguous_no_cast_kernelEPPcS3_PlS4_S4_ll:
        .type           _ZN2at6native6detail51split_with_sizes_copy_out_contiguous_no_cast_kernelEPPcS3_PlS4_S4_ll,@function
        .size           _ZN2at6native6detail51split_with_sizes_copy_out_contiguous_no_cast_kernelEPPcS3_PlS4_S4_ll,(.L_x_53 - _ZN2at6native6detail51split_with_sizes_copy_out_contiguous_no_cast_kernelEPPcS3_PlS4_S4_ll)
        .other          _ZN2at6native6detail51split_with_sizes_copy_out_contiguous_no_cast_kernelEPPcS3_PlS4_S4_ll,@"STO_CUDA_ENTRY STV_DEFAULT"
_ZN2at6native6detail51split_with_sizes_copy_out_contiguous_no_cast_kernelEPPcS3_PlS4_S4_ll:
[----:B------:R-:W-:Y:S01]  /*0000*/  LDC R1, c[0x0][0x28] ;  /* 0x00000a00ff017b82 */ /* 0x000fe20000000800 */
[----:B------:R-:W0:Y:S07]  /*0010*/  S2R R7, SR_CTAID.X ;  /* 0x0000000000077919 */ /* 0x000e2e0000002500 */
[----:B------:R-:W0:Y:S01]  /*0020*/  LDC.64 R4, c[0x0][0x228] ;  /* 0x00008a00ff047b82 */ /* 0x000e220000000a00 */
[----:B------:R-:W-:Y:S01]  /*0030*/  ULDC.64 UR6, c[0x0][0x208] ;  /* 0x0000820000067ab9 */ /* 0x000fe20000000a00 */
[----:B------:R-:W-:Y:S01]  /*0040*/  ULDC.64 UR8, c[0x0][0x230] ;  /* 0x00008c0000087ab9 */ /* 0x000fe20000000a00 */
[----:B------:R-:W-:Y:S01]  /*0050*/  ULDC.64 UR10, c[0x0][0x210] ;  /* 0x00008400000a7ab9 */ /* 0x000fe20000000a00 */
[----:B------:R-:W-:-:S04]  /*0060*/  ULDC.64 UR12, c[0x0][0x218] ;  /* 0x00008600000c7ab9 */ /* 0x000fc80000000a00 */
[----:B------:R-:W1:Y:S08]  /*0070*/  S2UR UR4, SR_CTAID.Y ;  /* 0x00000000000479c3 */ /* 0x000e700000002600 */
[----:B------:R-:W1:Y:S01]  /*0080*/  LDC.64 R2, c[0x0][0x240] ;  /* 0x00009000ff027b82 */ /* 0x000e620000000a00 */
[----:B0-----:R-:W-:-:S06]  /*0090*/  IMAD.WIDE.U32 R4, R7, 0x8, R4 ;  /* 0x0000000807047825 */ /* 0x001fcc00078e0004 */
[----:B------:R-:W2:Y:S01]  /*00a0*/  LDG.E.64 R4, desc[UR6][R4.64] ;  /* 0x0000000604047981 */ /* 0x000ea2000c1e1b00 */
[----:B-1----:R-:W-:-:S04]  /*00b0*/  ISETP.LE.U32.AND P0, PT, R2, UR4, PT ;  /* 0x0000000402007c0c */ /* 0x002fc8000bf03070 */
[----:B------:R-:W-:Y:S01]  /*00c0*/  ISETP.GE.AND.EX P0, PT, RZ, R3, PT, P0 ;  /* 0x00000003ff00720c */ /* 0x000fe20003f06300 */
[C---:B--2---:R-:W-:Y:S01]  /*00d0*/  IMAD.SHL.U32 R10, R4.reuse, 0x8, RZ ;  /* 0x00000008040a7824 */ /* 0x044fe200078e00ff */
[----:B------:R-:W-:-:S04]  /*00e0*/  SHF.L.U64.HI R0, R4, 0x3, R5 ;  /* 0x0000000304007819 */ /* 0x000fc80000010205 */
[----:B------:R-:W-:-:S04]  /*00f0*/  IADD3 R8, P1, R10, UR8, RZ ;  /* 0x000000080a087c10 */ /* 0x000fc8000ff3e0ff */
[----:B------:R-:W-:Y:S01]  /*0100*/  IADD3.X R9, R0, UR9, RZ, P1, !PT ;  /* 0x0000000900097c10 */ /* 0x000fe20008ffe4ff */
[----:B------:R-:W-:-:S04]  /*0110*/  ULDC.64 UR8, c[0x0][0x220] ;  /* 0x0000880000087ab9 */ /* 0x000fc80000000a00 */
[----:B------:R0:W5:Y:S04]  /*0120*/  LDG.E.64 R2, desc[UR6][R8.64] ;  /* 0x0000000608027981 */ /* 0x000168000c1e1b00 */
[----:B------:R0:W5:Y:S01]  /*0130*/  LDG.E.64 R4, desc[UR6][R8.64+0x8] ;  /* 0x0000080608047981 */ /* 0x000162000c1e1b00 */
[C---:B------:R-:W-:Y:S02]  /*0140*/  IADD3 R14, P1, R10.reuse, UR8, RZ ;  /* 0x000000080a0e7c10 */ /* 0x040fe4000ff3e0ff */
[C---:B------:R-:W-:Y:S02]  /*0150*/  IADD3 R12, P2, R10.reuse, UR10, RZ ;  /* 0x0000000a0a0c7c10 */ /* 0x040fe4000ff5e0ff */
[----:B------:R-:W-:Y:S02]  /*0160*/  IADD3 R10, P3, R10, UR12, RZ ;  /* 0x0000000c0a0a7c10 */ /* 0x000fe4000ff7e0ff */
[----:B------:R-:W-:-:S02]  /*0170*/  IADD3.X R15, R0, UR9, RZ, P1, !PT ;  /* 0x00000009000f7c10 */ /* 0x000fc40008ffe4ff */
[C---:B------:R-:W-:Y:S02]  /*0180*/  IADD3.X R13, R0.reuse, UR11, RZ, P2, !PT ;  /* 0x0000000b000d7c10 */ /* 0x040fe400097fe4ff */
[----:B------:R-:W-:Y:S01]  /*0190*/  IADD3.X R11, R0, UR13, RZ, P3, !PT ;  /* 0x0000000d000b7c10 */ /* 0x000fe20009ffe4ff */
[----:B0-----:R-:W-:Y:S06]  /*01a0*/  @P0 EXIT ;  /* 0x000000000000094d */ /* 0x001fec0003800000 */
[----:B------:R-:W5:Y:S04]  /*01b0*/  LDG.E.64 R14, desc[UR6][R14.64] ;  /* 0x000000060e0e7981 */ /* 0x000f68000c1e1b00 */
[----:B------:R-:W5:Y:S04]  /*01c0*/  LDG.E.64 R12, desc[UR6][R12.64] ;  /* 0x000000060c0c7981 */ /* 0x000f68000c1e1b00 */
[----:B------:R-:W5:Y:S02]  /*01d0*/  LDG.E.64 R10, desc[UR6][R10.64] ;  /* 0x000000060a0a7981 */ /* 0x000f64000c1e1b00 */
[C---:B-----5:R-:W-:Y:S01]  /*01e0*/  IADD3 R7, P1, -R2.reuse, R7, RZ ;  /* 0x0000000702077210 */ /* 0x060fe20007f3e1ff */
[----:B------:R-:W-:Y:S01]  /*01f0*/  IMAD.MOV.U32 R9, RZ, RZ, RZ ;  /* 0x000000ffff097224 */ /* 0x000fe200078e00ff */
[----:B------:R-:W-:Y:S01]  /*0200*/  IADD3 R2, P0, -R2, R4, RZ ;  /* 0x0000000402027210 */ /* 0x000fe20007f1e1ff */
[----:B------:R-:W0:Y:S01]  /*0210*/  S2R R8, SR_TID.X ;  /* 0x0000000000087919 */ /* 0x000e220000002100 */
[----:B------:R-:W-:Y:S01]  /*0220*/  ULDC UR5, c[0x0][0x0] ;  /* 0x0000000000057ab9 */ /* 0x000fe20000000800 */
[--C-:B------:R-:W-:Y:S01]  /*0230*/  IMAD.X R0, RZ, RZ, ~R3.reuse, P1 ;  /* 0x000000ffff007224 */ /* 0x100fe200008e0e03 */
[----:B------:R-:W-:Y:S01]  /*0240*/  ULDC UR8, c[0x0][0x10] ;  /* 0x0000040000087ab9 */ /* 0x000fe20000000800 */
[----:B------:R-:W-:-:S02]  /*0250*/  IMAD.X R4, R5, 0x1, ~R3, P0 ;  /* 0x0000000105047824 */ /* 0x000fc400000e0e03 */
[----:B------:R-:W-:-:S04]  /*0260*/  IMAD.WIDE.U32 R2, R2, UR5, RZ ;  /* 0x0000000502027c25 */ /* 0x000fc8000f8e00ff */
[----:B------:R-:W-:Y:S02]  /*0270*/  IMAD R19, R4, UR5, RZ ;  /* 0x0000000504137c24 */ /* 0x000fe4000f8e02ff */
[----:B------:R-:W-:Y:S02]  /*0280*/  IMAD R21, R0, UR5, RZ ;  /* 0x0000000500157c24 */ /* 0x000fe4000f8e02ff */
[----:B------:R-:W-:Y:S02]  /*0290*/  IMAD.IADD R19, R3, 0x1, R19 ;  /* 0x0000000103137824 */ /* 0x000fe400078e0213 */
[----:B0-----:R-:W-:Y:S01]  /*02a0*/  IMAD.WIDE.U32 R8, R7, UR5, R8 ;  /* 0x0000000507087c25 */ /* 0x001fe2000f8e0008 */
[----:B------:R-:W-:Y:S01]  /*02b0*/  UMOV UR5, UR4 ;  /* 0x0000000400057c82 */ /* 0x000fe20008000000 */
[----:B------:R-:W-:Y:S02]  /*02c0*/  UMOV UR4, URZ ;  /* 0x0000003f00047c82 */ /* 0x000fe40008000000 */
[----:B------:R-:W-:-:S07]  /*02d0*/  IMAD.IADD R21, R9, 0x1, R21 ;  /* 0x0000000109157824 */ /* 0x000fce00078e0215 */
.L_x_46:
[----:B------:R-:W-:Y:S01]  /*02e0*/  ISETP.GE.U32.AND P0, PT, R14, R2, PT ;  /* 0x000000020e00720c */ /* 0x000fe20003f06070 */
[----:B------:R-:W-:Y:S03]  /*02f0*/  BSSY B0, `(.L_x_35) ;  /* 0x00000a3000007945 */ /* 0x000fe60003800000 */
[----:B------:R-:W-:-:S13]  /*0300*/  ISETP.GE.AND.EX P0, PT, R15, R19, PT, P0 ;  /* 0x000000130f00720c */ /* 0x000fda0003f06300 */
[----:B------:R-:W-:Y:S05]  /*0310*/  @!P0 BRA `(.L_x_36) ;  /* 0x00000008003c8947 */ /* 0x000fea0003800000 */
[C---:B------:R-:W-:Y:S01]  /*0320*/  IMAD R7, R14.reuse, UR4, RZ ;  /* 0x000000040e077c24 */ /* 0x040fe2000f8e02ff */
[----:B------:R-:W-:Y:S01]  /*0330*/  BSSY B1, `(.L_x_37) ;  /* 0x0000066000017945 */ /* 0x000fe20003800000 */
[----:B------:R-:W-:-:S04]  /*0340*/  IMAD.WIDE.U32 R4, R14, UR5, R12 ;  /* 0x000000050e047c25 */ /* 0x000fc8000f8e000c */
[----:B------:R-:W-:Y:S01]  /*0350*/  IMAD R7, R15, UR5, R7 ;  /* 0x000000050f077c24 */ /* 0x000fe2000f8e0207 */
[----:B------:R-:W-:-:S03]  /*0360*/  IADD3 R6, P0, R4, 0xf, RZ ;  /* 0x0000000f04067810 */ /* 0x000fc60007f1e0ff */
[----:B------:R-:W-:-:S04]  /*0370*/  IMAD.IADD R0, R5, 0x1, R7 ;  /* 0x0000000105007824 */ /* 0x000fc800078e0207 */
[----:B------:R-:W-:-:S05]  /*0380*/  IMAD.X R7, RZ, RZ, R0, P0 ;  /* 0x000000ffff077224 */ /* 0x000fca00000e0600 */
[----:B------:R-:W-:-:S04]  /*0390*/  SHF.R.S32.HI R5, RZ, 0x1f, R7 ;  /* 0x0000001fff057819 */ /* 0x000fc80000011407 */
[----:B------:R-:W-:-:S04]  /*03a0*/  LEA.HI R5, P0, R5, R6, RZ, 0x4 ;  /* 0x0000000605057211 */ /* 0x000fc800078120ff */
[----:B------:R-:W-:-:S04]  /*03b0*/  LOP3.LUT R5, R5, 0xfffffff0, RZ, 0xc0, !PT ;  /* 0xfffffff005057812 */ /* 0x000fc800078ec0ff */
[----:B------:R-:W-:-:S04]  /*03c0*/  IADD3 R5, P1, R5, -R4, RZ ;  /* 0x8000000405057210 */ /* 0x000fc80007f3e0ff */
[----:B------:R-:W-:Y:S02]  /*03d0*/  IADD3.X R7, ~R0, RZ, R7, P1, P0 ;  /* 0x000000ff00077210 */ /* 0x000fe40000fe0507 */
[-C--:B------:R-:W-:Y:S02]  /*03e0*/  IADD3 R4, P0, R14, -R5.reuse, RZ ;  /* 0x800000050e047210 */ /* 0x080fe40007f1e0ff */
[----:B------:R-:W-:-:S03]  /*03f0*/  LEA R20, P1, R8, R5, 0x4 ;  /* 0x0000000508147211 */ /* 0x000fc600078220ff */
[----:B------:R-:W-:Y:S01]  /*0400*/  IMAD.X R18, R15, 0x1, ~R7, P0 ;  /* 0x000000010f127824 */ /* 0x000fe200000e0e07 */
[----:B------:R-:W-:-:S04]  /*0410*/  LEA.HI.X R25, R8, R7, R21, 0x4, P1 ;  /* 0x0000000708197211 */ /* 0x000fc800008f2415 */
[----:B------:R-:W-:-:S04]  /*0420*/  SHF.R.S32.HI R23, RZ, 0x1f, R18 ;  /* 0x0000001fff177819 */ /* 0x000fc80000011412 */
[----:B------:R-:W-:-:S04]  /*0430*/  LEA.HI R23, P0, R23, R4, RZ, 0x4 ;  /* 0x0000000417177211 */ /* 0x000fc800078120ff */
[----:B------:R-:W-:-:S04]  /*0440*/  LOP3.LUT R23, R23, 0xfffffff0, RZ, 0xc0, !PT ;  /* 0xfffffff017177812 */ /* 0x000fc800078ec0ff */
[----:B------:R-:W-:-:S04]  /*0450*/  IADD3 R23, P2, R23, R5, RZ ;  /* 0x0000000517177210 */ /* 0x000fc80007f5e0ff */
[----:B------:R-:W-:Y:S02]  /*0460*/  IADD3.X R18, R7, RZ, R18, P2, P0 ;  /* 0x000000ff07127210 */ /* 0x000fe400017e0412 */
[----:B------:R-:W-:-:S04]  /*0470*/  ISETP.GE.U32.AND P0, PT, R20, R23, PT ;  /* 0x000000171400720c */ /* 0x000fc80003f06070 */
[----:B------:R-:W-:-:S13]  /*0480*/  ISETP.GE.AND.EX P0, PT, R25, R18, PT, P0 ;  /* 0x000000121900720c */ /* 0x000fda0003f06300 */
[----:B------:R-:W-:Y:S05]  /*0490*/  @P0 BRA `(.L_x_38) ;  /* 0x00000004003c0947 */ /* 0x000fea0003800000 */
.L_x_44:
[----:B------:R-:W0:Y:S01]  /*04a0*/  LDC.64 R4, c[0x0][0x238] ;  /* 0x00008e00ff047b82 */ /* 0x000e220000000a00 */
[----:B------:R-:W-:Y:S01]  /*04b0*/  IMAD.MOV.U32 R24, RZ, RZ, R20 ;  /* 0x000000ffff187224 */ /* 0x000fe200078e0014 */
[----:B------:R-:W-:Y:S03]  /*04c0*/  BSSY B2, `(.L_x_39) ;  /* 0x0000042000027945 */ /* 0x000fe60003800000 */
[----:B0-----:R-:W-:-:S04]  /*04d0*/  IMAD.WIDE.U32 R6, R4, UR5, R24 ;  /* 0x0000000504067c25 */ /* 0x001fc8000f8e0018 */
[----:B------:R-:W-:Y:S01]  /*04e0*/  IMAD R4, R4, UR4, RZ ;  /* 0x0000000404047c24 */ /* 0x000fe2000f8e02ff */
[----:B------:R-:W-:-:S03]  /*04f0*/  IADD3 R16, P1, R10, R6, RZ ;  /* 0x000000060a107210 */ /* 0x000fc60007f3e0ff */
[----:B------:R-:W-:Y:S01]  /*0500*/  IMAD R5, R5, UR5, R4 ;  /* 0x0000000505057c24 */ /* 0x000fe2000f8e0204 */
[----:B------:R-:W-:-:S04]  /*0510*/  LOP3.LUT P0, RZ, R16, 0xf, RZ, 0xc0, !PT ;  /* 0x0000000f10ff7812 */ /* 0x000fc8000780c0ff */
[----:B------:R-:W-:-:S09]  /*0520*/  IADD3.X R17, R11, R7, R5, P1, !PT ;  /* 0x000000070b117210 */ /* 0x000fd20000ffe405 */
[----:B------:R-:W-:Y:S05]  /*0530*/  @!P0 BRA `(.L_x_40) ;  /* 0x0000000000e48947 */ /* 0x000fea0003800000 */
[----:B------:R-:W-:-:S13]  /*0540*/  LOP3.LUT P0, RZ, R16, 0x7, RZ, 0xc0, !PT ;  /* 0x0000000710ff7812 */ /* 0x000fda000780c0ff */
[----:B------:R-:W-:Y:S05]  /*0550*/  @!P0 BRA `(.L_x_41) ;  /* 0x0000000000d08947 */ /* 0x000fea0003800000 */
[----:B------:R-:W-:-:S13]  /*0560*/  LOP3.LUT P0, RZ, R16, 0x3, RZ, 0xc0, !PT ;  /* 0x0000000310ff7812 */ /* 0x000fda000780c0ff */
[----:B------:R-:W-:Y:S05]  /*0570*/  @!P0 BRA `(.L_x_42) ;  /* 0x0000000000b48947 */ /* 0x000fea0003800000 */
[----:B------:R-:W2:Y:S04]  /*0580*/  LD.E.U8 R5, desc[UR6][R16.64+0x1] ;  /* 0x0000010610057980 */ /* 0x000ea8000c101100 */
[----:B------:R-:W3:Y:S04]  /*0590*/  LD.E.U8 R4, desc[UR6][R16.64] ;  /* 0x0000000610047980 */ /* 0x000ee8000c101100 */
[----:B------:R-:W4:Y:S04]  /*05a0*/  LD.E.U8 R6, desc[UR6][R16.64+0x2] ;  /* 0x0000020610067980 */ /* 0x000f28000c101100 */
[----:B------:R-:W5:Y:S04]  /*05b0*/  LD.E.U8 R22, desc[UR6][R16.64+0x3] ;  /* 0x0000030610167980 */ /* 0x000f68000c101100 */
[----:B------:R-:W5:Y:S04]  /*05c0*/  LD.E.U8 R26, desc[UR6][R16.64+0x7] ;  /* 0x00000706101a7980 */ /* 0x000f68000c101100 */
[----:B------:R-:W5:Y:S01]  /*05d0*/  LD.E.U8 R24, desc[UR6][R16.64+0x9] ;  /* 0x0000090610187980 */ /* 0x000f62000c101100 */
[----:B--2---:R-:W-:-:S05]  /*05e0*/  LOP3.LUT R29, R5, 0xff, RZ, 0xc0, !PT ;  /* 0x000000ff051d7812 */ /* 0x004fca00078ec0ff */
[C---:B------:R-:W-:Y:S01]  /*05f0*/  IMAD.SHL.U32 R27, R29.reuse, 0x100, RZ ;  /* 0x000001001d1b7824 */ /* 0x040fe200078e00ff */
[----:B------:R-:W-:Y:S01]  /*0600*/  SHF.L.U64.HI R29, R29, 0x8, RZ ;  /* 0x000000081d1d7819 */ /* 0x000fe200000102ff */
[----:B----4-:R-:W-:-:S03]  /*0610*/  IMAD.WIDE.U32 R6, R6, 0x10000, RZ ;  /* 0x0001000006067825 */ /* 0x010fc600078e00ff */
[----:B---3--:R-:W-:Y:S01]  /*0620*/  LOP3.LUT R27, R27, 0xffff00ff, R4, 0xf8, !PT ;  /* 0xffff00ff1b1b7812 */ /* 0x008fe200078ef804 */
[----:B-----5:R-:W-:-:S03]  /*0630*/  IMAD.WIDE.U32 R4, R22, 0x1000000, RZ ;  /* 0x0100000016047825 */ /* 0x020fc600078e00ff */
[----:B------:R-:W-:Y:S02]  /*0640*/  LOP3.LUT R22, R4, R27, R6, 0xfe, !PT ;  /* 0x0000001b04167212 */ /* 0x000fe400078efe06 */
[----:B------:R-:W2:Y:S01]  /*0650*/  LD.E.U8 R6, desc[UR6][R16.64+0x5] ;  /* 0x0000050610067980 */ /* 0x000ea2000c101100 */
[----:B------:R-:W-:-:S03]  /*0660*/  LOP3.LUT R5, R5, R29, R7, 0xfe, !PT ;  /* 0x0000001d05057212 */ /* 0x000fc600078efe07 */
[----:B------:R-:W3:Y:S04]  /*0670*/  LD.E.U8 R4, desc[UR6][R16.64+0x4] ;  /* 0x0000040610047980 */ /* 0x000ee8000c101100 */
[----:B------:R-:W4:Y:S01]  /*0680*/  LD.E.U8 R7, desc[UR6][R16.64+0x6] ;  /* 0x0000060610077980 */ /* 0x000f22000c101100 */
[----:B------:R-:W-:-:S03]  /*0690*/  IMAD.SHL.U32 R26, R26, 0x1000000, RZ ;  /* 0x010000001a1a7824 */ /* 0x000fc600078e00ff */
[----:B------:R-:W5:Y:S01]  /*06a0*/  LD.E.U8 R29, desc[UR6][R16.64+0x8] ;  /* 0x00000806101d7980 */ /* 0x000f62000c101100 */
[----:B--2---:R-:W-:-:S05]  /*06b0*/  IMAD.SHL.U32 R6, R6, 0x100, RZ ;  /* 0x0000010006067824 */ /* 0x004fca00078e00ff */
[----:B---3--:R-:W-:Y:S02]  /*06c0*/  LOP3.LUT R4, R6, R5, R4, 0xfe, !PT ;  /* 0x0000000506047212 */ /* 0x008fe400078efe04 */
[----:B------:R-:W2:Y:S01]  /*06d0*/  LD.E.U8 R6, desc[UR6][R16.64+0xb] ;  /* 0x00000b0610067980 */ /* 0x000ea2000c101100 */
[----:B----4-:R-:W-:-:S05]  /*06e0*/  IMAD.U32 R7, R7, 0x10000, RZ ;  /* 0x0001000007077824 */ /* 0x010fca00078e00ff */
[----:B------:R-:W-:Y:S02]  /*06f0*/  LOP3.LUT R27, R26, R4, R7, 0xfe, !PT ;  /* 0x000000041a1b7212 */ /* 0x000fe400078efe07 */
[----:B------:R-:W3:Y:S01]  /*0700*/  LD.E.U8 R4, desc[UR6][R16.64+0xa] ;  /* 0x00000a0610047980 */ /* 0x000ee2000c101100 */
[----:B------:R-:W-:-:S05]  /*0710*/  LOP3.LUT R24, R24, 0xff, RZ, 0xc0, !PT ;  /* 0x000000ff18187812 */ /* 0x000fca00078ec0ff */
[----:B------:R-:W-:-:S05]  /*0720*/  IMAD.SHL.U32 R26, R24, 0x100, RZ ;  /* 0x00000100181a7824 */ /* 0x000fca00078e00ff */
[----:B-----5:R-:W-:Y:S02]  /*0730*/  LOP3.LUT R29, R26, 0xffff00ff, R29, 0xf8, !PT ;  /* 0xffff00ff1a1d7812 */ /* 0x020fe400078ef81d */
[----:B------:R-:W-:Y:S02]  /*0740*/  SHF.L.U64.HI R26, R24, 0x8, RZ ;  /* 0x00000008181a7819 */ /* 0x000fe400000102ff */
[----:B------:R-:W4:Y:S01]  /*0750*/  LD.E.U8 R24, desc[UR6][R16.64+0xf] ;  /* 0x00000f0610187980 */ /* 0x000f22000c101100 */
[----:B--2---:R-:W-:-:S04]  /*0760*/  IMAD.WIDE.U32 R6, R6, 0x1000000, RZ ;  /* 0x0100000006067825 */ /* 0x004fc800078e00ff */
[----:B---3--:R-:W-:-:S05]  /*0770*/  IMAD.WIDE.U32 R4, R4, 0x10000, RZ ;  /* 0x0001000004047825 */ /* 0x008fca00078e00ff */
[----:B------:R-:W-:Y:S02]  /*0780*/  LOP3.LUT R26, R7, R26, R5, 0xfe, !PT ;  /* 0x0000001a071a7212 */ /* 0x000fe400078efe05 */
[----:B------:R-:W2:Y:S01]  /*0790*/  LD.E.U8 R5, desc[UR6][R16.64+0xd] ;  /* 0x00000d0610057980 */ /* 0x000ea2000c101100 */
[----:B------:R-:W-:-:S03]  /*07a0*/  LOP3.LUT R6, R6, R29, R4, 0xfe, !PT ;  /* 0x0000001d06067212 */ /* 0x000fc600078efe04 */
[----:B------:R-:W3:Y:S04]  /*07b0*/  LD.E.U8 R7, desc[UR6][R16.64+0xe] ;  /* 0x00000e0610077980 */ /* 0x000ee8000c101100 */
[----:B------:R-:W5:Y:S01]  /*07c0*/  LD.E.U8 R4, desc[UR6][R16.64+0xc] ;  /* 0x00000c0610047980 */ /* 0x000f62000c101100 */
[----:B----4-:R-:W-:Y:S02]  /*07d0*/  IMAD.SHL.U32 R24, R24, 0x1000000, RZ ;  /* 0x0100000018187824 */ /* 0x010fe400078e00ff */
[----:B--2---:R-:W-:Y:S02]  /*07e0*/  IMAD.SHL.U32 R5, R5, 0x100, RZ ;  /* 0x0000010005057824 */ /* 0x004fe400078e00ff */
[----:B---3--:R-:W-:-:S03]  /*07f0*/  IMAD.U32 R7, R7, 0x10000, RZ ;  /* 0x0001000007077824 */ /* 0x008fc600078e00ff */
[----:B-----5:R-:W-:Y:S01]  /*0800*/  LOP3.LUT R4, R5, R26, R4, 0xfe, !PT ;  /* 0x0000001a05047212 */ /* 0x020fe200078efe04 */
[----:B------:R-:W-:-:S03]  /*0810*/  IMAD.MOV.U32 R5, RZ, RZ, R27 ;  /* 0x000000ffff057224 */ /* 0x000fc600078e001b */
[----:B------:R-:W-:Y:S01]  /*0820*/  LOP3.LUT R7, R24, R4, R7, 0xfe, !PT ;  /* 0x0000000418077212 */ /* 0x000fe200078efe07 */
[----:B------:R-:W-:Y:S01]  /*0830*/  IMAD.MOV.U32 R4, RZ, RZ, R22 ;  /* 0x000000ffff047224 */ /* 0x000fe200078e0016 */
[----:B------:R-:W-:Y:S06]  /*0840*/  BRA `(.L_x_43) ;  /* 0x0000000000247947 */ /* 0x000fec0003800000 */
.L_x_42:
[----:B------:R2:W5:Y:S04]  /*0850*/  LD.E R5, desc[UR6][R16.64+0x4] ;  /* 0x0000040610057980 */ /* 0x000568000c101900 */
[----:B------:R2:W5:Y:S04]  /*0860*/  LD.E R4, desc[UR6][R16.64] ;  /* 0x0000000610047980 */ /* 0x000568000c101900 */
[----:B------:R2:W5:Y:S04]  /*0870*/  LD.E R7, desc[UR6][R16.64+0xc] ;  /* 0x00000c0610077980 */ /* 0x000568000c101900 */
[----:B------:R2:W5:Y:S01]  /*0880*/  LD.E R6, desc[UR6][R16.64+0x8] ;  /* 0x0000080610067980 */ /* 0x000562000c101900 */
[----:B------:R-:W-:Y:S05]  /*0890*/  BRA `(.L_x_43) ;  /* 0x0000000000107947 */ /* 0x000fea0003800000 */
.L_x_41:
[----:B------:R1:W5:Y:S04]  /*08a0*/  LD.E.64 R4, desc[UR6][R16.64] ;  /* 0x0000000610047980 */ /* 0x000368000c101b00 */
[----:B------:R1:W5:Y:S01]  /*08b0*/  LD.E.64 R6, desc[UR6][R16.64+0x8] ;  /* 0x0000080610067980 */ /* 0x000362000c101b00 */
[----:B------:R-:W-:Y:S05]  /*08c0*/  BRA `(.L_x_43) ;  /* 0x0000000000047947 */ /* 0x000fea0003800000 */
.L_x_40:
[----:B------:R0:W5:Y:S02]  /*08d0*/  LDG.E.128.CONSTANT R4, desc[UR6][R16.64] ;  /* 0x0000000610047981 */ /* 0x000164000c1e9d00 */
.L_x_43:
[----:B------:R-:W-:Y:S05]  /*08e0*/  BSYNC B2 ;  /* 0x0000000000027941 */ /* 0x000fea0003800000 */
.L_x_39:
[----:B012---:R-:W-:Y:S01]  /*08f0*/  IMAD R17, R14, UR5, R12 ;  /* 0x000000050e117c24 */ /* 0x007fe2000f8e020c */
[----:B------:R-:W-:-:S04]  /*0900*/  SHF.L.U64.HI R22, R2, 0x4, R19 ;  /* 0x0000000402167819 */ /* 0x000fc80000010213 */
[----:B------:R-:W-:-:S05]  /*0910*/  IADD3 R16, P0, R20, R17, RZ ;  /* 0x0000001114107210 */ /* 0x000fca0007f1e0ff */
[----:B------:R-:W-:Y:S01]  /*0920*/  IMAD.X R17, R25, 0x1, R0, P0 ;  /* 0x0000000119117824 */ /* 0x000fe200000e0600 */
[----:B------:R-:W-:-:S04]  /*0930*/  LEA R20, P0, R2, R20, 0x4 ;  /* 0x0000001402147211 */ /* 0x000fc800078020ff */
[----:B-----5:R0:W-:Y:S01]  /*0940*/  STG.E.EF.128 desc[UR6][R16.64], R4 ;  /* 0x0000000410007986 */ /* 0x0201e2000c001d06 */
[----:B------:R-:W-:Y:S01]  /*0950*/  IMAD.X R25, R25, 0x1, R22, P0 ;  /* 0x0000000119197824 */ /* 0x000fe200000e0616 */
[----:B------:R-:W-:-:S04]  /*0960*/  ISETP.GE.U32.AND P0, PT, R20, R23, PT ;  /* 0x000000171400720c */ /* 0x000fc80003f06070 */
[----:B------:R-:W-:-:S13]  /*0970*/  ISETP.GE.AND.EX P0, PT, R25, R18, PT, P0 ;  /* 0x000000121900720c */ /* 0x000fda0003f06300 */
[----:B0-----:R-:W-:Y:S05]  /*0980*/  @!P0 BRA `(.L_x_44) ;  /* 0xfffffff800c48947 */ /* 0x001fea000383ffff */
.L_x_38:
[----:B------:R-:W-:Y:S05]  /*0990*/  BSYNC B1 ;  /* 0x0000000000017941 */ /* 0x000fea0003800000 */
.L_x_37:
[----:B------:R-:W-:-:S05]  /*09a0*/  IMAD R5, R14, UR5, R12 ;  /* 0x000000050e057c24 */ /* 0x000fca000f8e020c */
[----:B------:R-:W-:-:S05]  /*09b0*/  IADD3 R4, P0, R5, 0xf, RZ ;  /* 0x0000000f05047810 */ /* 0x000fca0007f1e0ff */
[----:B------:R-:W-:-:S05]  /*09c0*/  IMAD.X R7, RZ, RZ, R0, P0 ;  /* 0x000000ffff077224 */ /* 0x000fca00000e0600 */
[----:B------:R-:W-:-:S04]  /*09d0*/  SHF.R.S32.HI R17, RZ, 0x1f, R7 ;  /* 0x0000001fff117819 */ /* 0x000fc80000011407 */
[----:B------:R-:W-:-:S04]  /*09e0*/  LEA.HI R4, P1, R17, R4, RZ, 0x4 ;  /* 0x0000000411047211 */ /* 0x000fc800078320ff */
[----:B------:R-:W-:-:S04]  /*09f0*/  LOP3.LUT R4, R4, 0xfffffff0, RZ, 0xc0, !PT ;  /* 0xfffffff004047812 */ /* 0x000fc800078ec0ff */
[----:B------:R-:W-:-:S04]  /*0a00*/  IADD3 R17, P2, R4, -R5, RZ ;  /* 0x8000000504117210 */ /* 0x000fc80007f5e0ff */
[----:B------:R-:W-:Y:S02]  /*0a10*/  ISETP.GT.U32.AND P0, PT, R17, R8, PT ;  /* 0x000000081100720c */ /* 0x000fe40003f04070 */
[----:B------:R-:W-:Y:S02]  /*0a20*/  IADD3.X R4, ~R0, RZ, R7, P2, P1 ;  /* 0x000000ff00047210 */ /* 0x000fe400017e2507 */
[----:B------:R-:W-:Y:S02]  /*0a30*/  ISETP.GE.U32.AND P1, PT, R8, R14, PT ;  /* 0x0000000e0800720c */ /* 0x000fe40003f26070 */
[----:B------:R-:W-:-:S04]  /*0a40*/  ISETP.GT.AND.EX P0, PT, R4, R21, PT, P0 ;  /* 0x000000150400720c */ /* 0x000fc80003f04300 */
[----:B------:R-:W-:-:S13]  /*0a50*/  ISETP.GE.OR.EX P0, PT, R21, R15, !P0, P1 ;  /* 0x0000000f1500720c */ /* 0x000fda0004706710 */
[----:B------:R-:W0:Y:S01]  /*0a60*/  @!P0 LDC.64 R6, c[0x0][0x238] ;  /* 0x00008e00ff068b82 */ /* 0x000e220000000a00 */
[----:B------:R-:W-:-:S04]  /*0a70*/  @!P0 IMAD.MOV.U32 R20, RZ, RZ, R8 ;  /* 0x000000ffff148224 */ /* 0x000fc800078e0008 */
[----:B0-----:R-:W-:-:S04]  /*0a80*/  @!P0 IMAD.WIDE.U32 R16, R6, UR5, R20 ;  /* 0x0000000506108c25 */ /* 0x001fc8000f8e0014 */
[----:B------:R-:W-:Y:S01]  /*0a90*/  @!P0 IMAD R6, R6, UR4, RZ ;  /* 0x0000000406068c24 */ /* 0x000fe2000f8e02ff */
[----:B------:R-:W-:-:S03]  /*0aa0*/  @!P0 IADD3 R16, P1, R10, R16, RZ ;  /* 0x000000100a108210 */ /* 0x000fc60007f3e0ff */
[----:B------:R-:W-:-:S05]  /*0ab0*/  @!P0 IMAD R7, R7, UR5, R6 ;  /* 0x0000000507078c24 */ /* 0x000fca000f8e0206 */
[----:B------:R-:W-:-:S06]  /*0ac0*/  @!P0 IADD3.X R17, R11, R7, R17, P1, !PT ;  /* 0x000000070b118210 */ /* 0x000fcc0000ffe411 */
[----:B------:R-:W2:Y:S01]  /*0ad0*/  @!P0 LD.E.U8 R17, desc[UR6][R16.64] ;  /* 0x0000000610118980 */ /* 0x000ea2000c101100 */
[----:B------:R-:W-:-:S05]  /*0ae0*/  @!P0 IADD3 R24, P1, R8, R5, RZ ;  /* 0x0000000508188210 */ /* 0x000fca0007f3e0ff */
[----:B------:R-:W-:-:S05]  /*0af0*/  @!P0 IMAD.X R25, R0, 0x1, R21, P1 ;  /* 0x0000000100198824 */ /* 0x000fca00008e0615 */
[----:B--2---:R0:W-:Y:S01]  /*0b00*/  @!P0 ST.E.U8 desc[UR6][R24.64], R17 ;  /* 0x0000001118008985 */ /* 0x0041e2000c101106 */
[----:B------:R-:W-:-:S05]  /*0b10*/  IADD3 R6, P0, R23, R8, RZ ;  /* 0x0000000817067210 */ /* 0x000fca0007f1e0ff */
[----:B------:R-:W-:Y:S01]  /*0b20*/  IMAD.X R7, R18, 0x1, R21, P0 ;  /* 0x0000000112077824 */ /* 0x000fe200000e0615 */
[----:B------:R-:W-:-:S04]  /*0b30*/  ISETP.GE.U32.AND P0, PT, R6, R14, PT ;  /* 0x0000000e0600720c */ /* 0x000fc80003f06070 */
[----:B------:R-:W-:-:S13]  /*0b40*/  ISETP.GE.AND.EX P0, PT, R7, R15, PT, P0 ;  /* 0x0000000f0700720c */ /* 0x000fda0003f06300 */
[----:B0-----:R-:W-:Y:S05]  /*0b50*/  @P0 BRA `(.L_x_45) ;  /* 0x0000000000700947 */ /* 0x001fea0003800000 */
[----:B------:R-:W0:Y:S02]  /*0b60*/  LDC.64 R22, c[0x0][0x238] ;  /* 0x00008e00ff167b82 */ /* 0x000e240000000a00 */
[----:B0-----:R-:W-:-:S04]  /*0b70*/  IMAD.WIDE.U32 R16, R22, UR5, R6 ;  /* 0x0000000516107c25 */ /* 0x001fc8000f8e0006 */
[----:B------:R-:W-:Y:S01]  /*0b80*/  IMAD R22, R22, UR4, RZ ;  /* 0x0000000416167c24 */ /* 0x000fe2000f8e02ff */
[----:B------:R-:W-:-:S03]  /*0b90*/  IADD3 R16, P0, R10, R16, RZ ;  /* 0x000000100a107210 */ /* 0x000fc60007f1e0ff */
[----:B------:R-:W-:-:S05]  /*0ba0*/  IMAD R23, R23, UR5, R22 ;  /* 0x0000000517177c24 */ /* 0x000fca000f8e0216 */
[----:B------:R-:W-:-:S06]  /*0bb0*/  IADD3.X R17, R11, R23, R17, P0, !PT ;  /* 0x000000170b117210 */ /* 0x000fcc00007fe411 */
[----:B------:R-:W2:Y:S01]  /*0bc0*/  LD.E.U8 R17, desc[UR6][R16.64] ;  /* 0x0000000610117980 */ /* 0x000ea2000c101100 */
[----:B------:R-:W-:-:S05]  /*0bd0*/  IADD3 R4, P0, R6, R5, RZ ;  /* 0x0000000506047210 */ /* 0x000fca0007f1e0ff */
[----:B------:R-:W-:-:S05]  /*0be0*/  IMAD.X R5, R7, 0x1, R0, P0 ;  /* 0x0000000107057824 */ /* 0x000fca00000e0600 */
[----:B--2---:R0:W-:Y:S01]  /*0bf0*/  ST.E.U8 desc[UR6][R4.64], R17 ;  /* 0x0000001104007985 */ /* 0x0041e2000c101106 */
[----:B------:R-:W-:Y:S05]  /*0c00*/  BRA `(.L_x_45) ;  /* 0x0000000000447947 */ /* 0x000fea0003800000 */
.L_x_36:
[----:B------:R-:W-:-:S04]  /*0c10*/  ISETP.GE.U32.AND P0, PT, R8, R14, PT ;  /* 0x0000000e0800720c */ /* 0x000fc80003f06070 */
[----:B------:R-:W-:-:S13]  /*0c20*/  ISETP.GE.AND.EX P0, PT, R21, R15, PT, P0 ;  /* 0x0000000f1500720c */ /* 0x000fda0003f06300 */
[----:B------:R-:W-:Y:S05]  /*0c30*/  @P0 BRA `(.L_x_45) ;  /* 0x0000000000380947 */ /* 0x000fea0003800000 */
[----:B------:R-:W0:Y:S01]  /*0c40*/  LDC.64 R6, c[0x0][0x238] ;  /* 0x00008e00ff067b82 */ /* 0x000e220000000a00 */
[----:B------:R-:W-:-:S04]  /*0c50*/  IMAD.MOV.U32 R20, RZ, RZ, R8 ;  /* 0x000000ffff147224 */ /* 0x000fc800078e0008 */
[----:B0-----:R-:W-:-:S04]  /*0c60*/  IMAD.WIDE.U32 R4, R6, UR5, R20 ;  /* 0x0000000506047c25 */ /* 0x001fc8000f8e0014 */
[----:B------:R-:W-:-:S04]  /*0c70*/  IMAD R6, R6, UR4, RZ ;  /* 0x0000000406067c24 */ /* 0x000fc8000f8e02ff */
[----:B------:R-:W-:Y:S01]  /*0c80*/  IMAD R7, R7, UR5, R6 ;  /* 0x0000000507077c24 */ /* 0x000fe2000f8e0206 */
[----:B------:R-:W-:-:S04]  /*0c90*/  IADD3 R6, P0, R10, R4, RZ ;  /* 0x000000040a067210 */ /* 0x000fc80007f1e0ff */
[----:B------:R-:W-:-:S06]  /*0ca0*/  IADD3.X R7, R11, R7, R5, P0, !PT ;  /* 0x000000070b077210 */ /* 0x000fcc00007fe405 */
[----:B------:R-:W2:Y:S01]  /*0cb0*/  LD.E.U8 R7, desc[UR6][R6.64] ;  /* 0x0000000606077980 */ /* 0x000ea2000c101100 */
[C---:B------:R-:W-:Y:S02]  /*0cc0*/  IMAD R17, R14.reuse, UR4, RZ ;  /* 0x000000040e117c24 */ /* 0x040fe4000f8e02ff */
[----:B------:R-:W-:-:S04]  /*0cd0*/  IMAD.WIDE.U32 R4, R14, UR5, R12 ;  /* 0x000000050e047c25 */ /* 0x000fc8000f8e000c */
[----:B------:R-:W-:Y:S01]  /*0ce0*/  IMAD R17, R15, UR5, R17 ;  /* 0x000000050f117c24 */ /* 0x000fe2000f8e0211 */
[----:B------:R-:W-:-:S04]  /*0cf0*/  IADD3 R4, P0, R8, R4, RZ ;  /* 0x0000000408047210 */ /* 0x000fc80007f1e0ff */
[----:B------:R-:W-:-:S05]  /*0d00*/  IADD3.X R5, R21, R17, R5, P0, !PT ;  /* 0x0000001115057210 */ /* 0x000fca00007fe405 */
[----:B--2---:R1:W-:Y:S04]  /*0d10*/  ST.E.U8 desc[UR6][R4.64], R7 ;  /* 0x0000000704007985 */ /* 0x0043e8000c101106 */
.L_x_45:
[----:B------:R-:W-:Y:S05]  /*0d20*/  BSYNC B0 ;  /* 0x0000000000007941 */ /* 0x000fea0003800000 */
.L_x_35:
[----:B01----:R-:W0:Y:S01]  /*0d30*/  LDC.64 R4, c[0x0][0x240] ;  /* 0x00009000ff047b82 */ /* 0x003e220000000a00 */
[----:B------:R-:W-:-:S04]  /*0d40*/  UIADD3 UR5, UP0, UR8, UR5, URZ ;  /* 0x0000000508057290 */ /* 0x000fc8000ff1e03f */
[----:B------:R-:W-:-:S06]  /*0d50*/  UIADD3.X UR4, URZ, UR4, URZ, UP0, !UPT ;  /* 0x000000043f047290 */ /* 0x000fcc00087fe43f */
[----:B------:R-:W-:Y:S01]  /*0d60*/  IMAD.U32 R0, RZ, RZ, UR4 ;  /* 0x00000004ff007e24 */ /* 0x000fe2000f8e00ff */
[----:B0-----:R-:W-:-:S04]  /*0d70*/  ISETP.LE.U32.AND P0, PT, R4, UR5, PT ;  /* 0x0000000504007c0c */ /* 0x001fc8000bf03070 */
[----:B------:R-:W-:-:S13]  /*0d80*/  ISETP.GE.AND.EX P0, PT, R0, R5, PT, P0 ;  /* 0x000000050000720c */ /* 0x000fda0003f06300 */
[----:B------:R-:W-:Y:S05]  /*0d90*/  @!P0 BRA `(.L_x_46) ;  /* 0xfffffff400508947 */ /* 0x000fea000383ffff */
[----:B------:R-:W-:Y:S05]  /*0da0*/  EXIT ;  /* 0x000000000000794d */ /* 0x000fea0003800000 */
.L_x_47:
        /* <DEDUP_REMOVED lines=13> */
.L_x_53:


//--------------------- .nv.shared.reserved.0     --------------------------
	.section	.nv.shared.reserved.0,"aw",@nobits
	.weak		__nv_reservedSMEM_offset_0_alias
	.size		__nv_reservedSMEM_offset_0_alias, 0, 0
	.other		__nv_reservedSMEM_offset_0_alias,@"STO_CUDA_RESERVED_SHARED STV_DEFAULT"
__nv_reservedSMEM_offset_0_alias:
	.zero		0


//--------------------- .nv.global                --------------------------
	.section	.nv.global,"aw",@nobits
.nv.global:
	.type		_ZN45_INTERNAL_1bbe769d_14_TensorShape_cu_44b696734cuda3std3__48in_placeE,@object
	.size		_ZN45_INTERNAL_1bbe769d_14_TensorShape_cu_44b696734cuda3std3__48in_placeE,(_ZN45_INTERNAL_1bbe769d_14_TensorShape_cu_44b696734cuda3std6ranges3__45__cpo8distanceE - _ZN45_INTERNAL_1bbe769d_14_TensorShape_cu_44b696734cuda3std3__48in_placeE)
_ZN45_INTERNAL_1bbe769d_14_TensorShape_cu_44b696734cuda3std3__48in_placeE:
	.zero		1
	.type		_ZN45_INTERNAL_1bbe769d_14_TensorShape_cu_44b696734cuda3std6ranges3__45__cpo8distanceE,@object
	.size		_ZN45_INTERNAL_1bbe769d_14_TensorShape_cu_44b696734cuda3std6ranges3__45__cpo8distanceE,(_ZN45_INTERNAL_1bbe769d_14_TensorShape_cu_44b696734cuda3std3__45__cpo6cbeginE - _ZN45_INTERNAL_1bbe769d_14_TensorShape_cu_44b696734cuda3std6ranges3__45__cpo8distanceE)
_ZN45_INTERNAL_1bbe769d_14_TensorShape_cu_44b696734cuda3std6ranges3__45__cpo8distanceE:
	.zero		1
	.type		_ZN45_INTERNAL_1bbe769d_14_TensorShape_cu_44b696734cuda3std3__45__cpo6cbeginE,@object
	.size		_ZN45_INTERNAL_1bbe769d_14_TensorShape_cu_44b696734cuda3std3__45__cpo6cbeginE,(_ZN45_INTERNAL_1bbe769d_14_TensorShape_cu_44b696734cuda3std6ranges3__45__cpo7advanceE - _ZN45_INTERNAL_1bbe769d_14_TensorShape_cu_44b696734cuda3std3__45__cpo6cbeginE)
_ZN45_INTERNAL_1bbe769d_14_TensorShape_cu_44b696734cuda3std3__45__cpo6cbeginE:
	.zero		1
	.type		_ZN45_INTERNAL_1bbe769d_14_TensorShape_cu_44b696734cuda3std6ranges3__45__cpo7advanceE,@object
	.size		_ZN45_INTERNAL_1bbe769d_14_TensorShape_cu_44b696734cuda3std6ranges3__45__cpo7advanceE,(_ZN45_INTERNAL_1bbe769d_14_TensorShape_cu_44b696734cuda3std3__45__cpo7crbeginE - _ZN45_INTERNAL_1bbe769d_14_TensorShape_cu_44b696734cuda3std6ranges3__45__cpo7advanceE)
_ZN45_INTERNAL_1bbe769d_14_TensorShape_cu_44b696734cuda3std6ranges3__45__cpo7advanceE:
	.zero		1
	.type		_ZN45_INTERNAL_1bbe769d_14_TensorShape_cu_44b696734cuda3std3__45__cpo7crbeginE,@object
	.size		_ZN45_INTERNAL_1bbe769d_14_TensorShape_cu_44b696734cuda3std3__45__cpo7crbeginE,(_ZN45_INTERNAL_1bbe769d_14_TensorShape_cu_44b696734cuda3std6ranges3__45__cpo4dataE - _ZN45_INTERNAL_1bbe769d_14_TensorShape_cu_44b696734cuda3std3__45__cpo7crbeginE)
_ZN45_INTERNAL_1bbe769d_14_TensorShape_cu_44b696734cuda3std3__45__cpo7crbeginE:
	.zero		1
	.type		_ZN45_INTERNAL_1bbe769d_14_TensorShape_cu_44b696734cuda3std6ranges3__45__cpo4dataE,@object
	.size		_ZN45_INTERNAL_1bbe769d_14_TensorShape_cu_44b696734cuda3std6ranges3__45__cpo4dataE,(_ZN45_INTERNAL_1bbe769d_14_TensorShape_cu_44b696734cuda3std6ranges3__45__cpo5beginE - _ZN45_INTERNAL_1bbe769d_14_TensorShape_cu_44b696734cuda3std6ranges3__45__cpo4dataE)
_ZN45_INTERNAL_1bbe769d_14_TensorShape_cu_44b696734cuda3std6ranges3__45__cpo4dataE:
	.zero		1
	.type		_ZN45_INTERNAL_1bbe769d_14_TensorShape_cu_44b696734cuda3std6ranges3__45__cpo5beginE,@object
	.size		_ZN45_INTERNAL_1bbe769d_14_TensorShape_cu_44b696734cuda3std6ranges3__45__cpo5beginE,(_ZN45_INTERNAL_1bbe769d_14_TensorShape_cu_44b696734cuda3std3__447_GLOBAL__N__1bbe769d_14_TensorShape_cu_44b696736ignoreE - _ZN45_INTERNAL_1bbe769d_14_TensorShape_cu_44b696734cuda3std6ranges3__45__cpo5beginE)
_ZN45_INTERNAL_1bbe769d_14_TensorShape_cu_44b696734cuda3std6ranges3__45__cpo5beginE:
	.zero		1
	.type		_ZN45_INTERNAL_1bbe769d_14_TensorShape_cu_44b696734cuda3std3__447_GLOBAL__N__1bbe769d_14_TensorShape_cu_44b696736ignoreE,@object
	.size		_ZN45_INTERNAL_1bbe769d_14_TensorShape_cu_44b696734cuda3std3__447_GLOBAL__N__1bbe769d_14_TensorShape_cu_44b696736ignoreE,(_ZN45_INTERNAL_1bbe769d_14_TensorShape_cu_44b696734cuda3std6ranges3__45__cpo4sizeE - _ZN45_INTERNAL_1bbe769d_14_TensorShape_cu_44b696734cuda3std3__447_GLOBAL__N__1bbe769d_14_TensorShape_cu_44b696736ignoreE)
_ZN45_INTERNAL_1bbe769d_14_TensorShape_cu_44b696734cuda3std3__447_GLOBAL__N__1bbe769d_14_TensorShape_cu_44b696736ignoreE:
	.zero		1
	.type		_ZN45_INTERNAL_1bbe769d_14_TensorShape_cu_44b696734cuda3std6ranges3__45__cpo4sizeE,@object
	.size		_ZN45_INTERNAL_1bbe769d_14_TensorShape_cu_44b696734cuda3std6ranges3__45__cpo4sizeE,(_ZN45_INTERNAL_1bbe769d_14_TensorShape_cu_44b696734cuda3std3__45__cpo5beginE - _ZN45_INTERNAL_1bbe769d_14_TensorShape_cu_44b696734cuda3std6ranges3__45__cpo4sizeE)
_ZN45_INTERNAL_1bbe769d_14_TensorShape_cu_44b696734cuda3std6ranges3__45__cpo4sizeE:
	.zero		1
	.type		_ZN45_INTERNAL_1bbe769d_14_TensorShape_cu_44b696734cuda3std3__45__cpo5beginE,@object
	.size		_ZN45_INTERNAL_1bbe769d_14_TensorShape_cu_44b696734cuda3std3__45__cpo5beginE,(_ZN45_INTERNAL_1bbe769d_14_TensorShape_cu_44b696734cuda3std6ranges3__45__cpo6cbeginE - _ZN45_INTERNAL_1bbe769d_14_TensorShape_cu_44b696734cuda3std3__45__cpo5beginE)
_ZN45_INTERNAL_1bbe769d_14_TensorShape_cu_44b696734cuda3std3__45__cpo5beginE:
	.zero		1
	.type		_ZN45_INTERNAL_1bbe769d_14_TensorShape_cu_44b696734cuda3std6ranges3__45__cpo6cbeginE,@object
	.size		_ZN45_INTERNAL_1bbe769d_14_TensorShape_cu_44b696734cuda3std6ranges3__45__cpo6cbeginE,(_ZN45_INTERNAL_1bbe769d_14_TensorShape_cu_44b696734cuda3std3__45__cpo6rbeginE - _ZN45_INTERNAL_1bbe769d_14_TensorShape_cu_44b696734cuda3std6ranges3__45__cpo6cbeginE)
_ZN45_INTERNAL_1bbe769d_14_TensorShape_cu_44b696734cuda3std6ranges3__45__cpo6cbeginE:
	.zero		1
	.type		_ZN45_INTERNAL_1bbe769d_14_TensorShape_cu_44b696734cuda3std3__45__cpo6rbeginE,@object
	.size		_ZN45_INTERNAL_1bbe769d_14_TensorShape_cu_44b696734cuda3std3__45__cpo6rbeginE,(_ZN45_INTERNAL_1bbe769d_14_TensorShape_cu_44b696734cuda3std6ranges3__45__cpo4nextE - _ZN45_INTERNAL_1bbe769d_14_TensorShape_cu_44b696734cuda3std3__45__cpo6rbeginE)
_ZN45_INTERNAL_1bbe769d_14_TensorShape_cu_44b696734cuda3std3__45__cpo6rbeginE:
	.zero		1
	.type		_ZN45_INTERNAL_1bbe769d_14_TensorShape_cu_44b696734cuda3std6ranges3__45__cpo4nextE,@object
	.size		_ZN45_INTERNAL_1bbe769d_14_TensorShape_cu_44b696734cuda3std6ranges3__45__cpo4nextE,(_ZN45_INTERNAL_1bbe769d_14_TensorShape_cu_44b696734cuda3std6ranges3__45__cpo4swapE - _ZN45_INTERNAL_1bbe769d_14_TensorShape_cu_44b696734cuda3std6ranges3__45__cpo4nextE)
_ZN45_INTERNAL_1bbe769d_14_TensorShape_cu_44b696734cuda3std6ranges3__45__cpo4nextE:
	.zero		1
	.type		_ZN45_INTERNAL_1bbe769d_14_TensorShape_cu_44b696734cuda3std6ranges3__45__cpo4swapE,@object
	.size		_ZN45_INTERNAL_1bbe769d_14_TensorShape_cu_44b696734cuda3std6ranges3__45__cpo4swapE,(_ZN45_INTERNAL_1bbe769d_14_TensorShape_cu_44b696734cuda3std3__420unreachable_sentinelE - _ZN45_INTERNAL_1bbe769d_14_TensorShape_cu_44b696734cuda3std6ranges3__45__cpo4swapE)
_ZN45_INTERNAL_1bbe769d_14_TensorShape_cu_44b696734cuda3std6ranges3__45__cpo4swapE:
	.zero		1
	.type		_ZN45_INTERNAL_1bbe769d_14_TensorShape_cu_44b696734cuda3std3__420unreachable_sentinelE,@object
	.size		_ZN45_INTERNAL_1bbe769d_14_TensorShape_cu_44b696734cuda3std3__420unreachable_sentinelE,(_ZN45_INTERNAL_1bbe769d_14_TensorShape_cu_44b696736thrust23THRUST_300001_SM_900_NS6system6detail10sequential3seqE - _ZN45_INTERNAL_1bbe769d_14_TensorShape_cu_44b696734cuda3std3__420unreachable_sentinelE)
_ZN45_INTERNAL_1bbe769d_14_TensorShape_cu_44b696734cuda3std3__420unreachable_sentinelE:
	.zero		1
	.type		_ZN45_INTERNAL_1bbe769d_14_TensorShape_cu_44b696736thrust23THRUST_300001_SM_900_NS6system6detail10sequential3seqE,@object
	.size		_ZN45_INTERNAL_1bbe769d_14_TensorShape_cu_44b696736thrust23THRUST_300001_SM_900_NS6system6detail10sequential3seqE,(_ZN45_INTERNAL_1bbe769d_14_TensorShape_cu_44b696734cuda3std3__45__cpo4cendE - _ZN45_INTERNAL_1bbe769d_14_TensorShape_cu_44b696736thrust23THRUST_300001_SM_900_NS6system6detail10sequential3seqE)
_ZN45_INTERNAL_1bbe769d_14_TensorShape_cu_44b696736thrust23THRUST_300001_SM_900_NS6system6detail10sequential3seqE:
	.zero		1
	.type		_ZN45_INTERNAL_1bbe769d_14_TensorShape_cu_44b696734cuda3std3__45__cpo4cendE,@object
	.size		_ZN45_INTERNAL_1bbe769d_14_TensorShape_cu_44b696734cuda3std3__45__cpo4cendE,(_ZN45_INTERNAL_1bbe769d_14_TensorShape_cu_44b696734cuda3std6ranges3__45__cpo9iter_swapE - _ZN45_INTERNAL_1bbe769d_14_TensorShape_cu_44b696734cuda3std3__45__cpo4cendE)
_ZN45_INTERNAL_1bbe769d_14_TensorShape_cu_44b696734cuda3std3__45__cpo4cendE:
	.zero		1
	.type		_ZN45_INTERNAL_1bbe769d_14_TensorShape_cu_44b696734cuda3std6ranges3__45__cpo9iter_swapE,@object
	.size		_ZN45_INTERNAL_1bbe769d_14_TensorShape_cu_44b696734cuda3std6ranges3__45__cpo9iter_swapE,(_ZN45_INTERNAL_1bbe769d_14_TensorShape_cu_44b696734cuda3std3__45__cpo5crendE - _ZN45_INTERNAL_1bbe769d_14_TensorShape_cu_44b696734cuda3std6ranges3__45__cpo9iter_swapE)
_ZN45_INTERNAL_1bbe769d_14_TensorShape_cu_44b696734cuda3std6ranges3__45__cpo9iter_swapE:
	.zero		1
	.type		_ZN45_INTERNAL_1bbe769d_14_TensorShape_cu_44b696734cuda3std3__45__cpo5crendE,@object
	.size		_ZN45_INTERNAL_1bbe769d_14_TensorShape_cu_44b696734cuda3std3__45__cpo5crendE,(_ZN45_INTERNAL_1bbe769d_14_TensorShape_cu_44b696734cuda3std6ranges3__45__cpo5cdataE - _ZN45_INTERNAL_1bbe769d_14_TensorShape_cu_44b696734cuda3std3__45__cpo5crendE)
_ZN45_INTERNAL_1bbe769d_14_TensorShape_cu_44b696734cuda3std3__45__cpo5crendE:
	.zero		1
	.type		_ZN45_INTERNAL_1bbe769d_14_TensorShape_cu_44b696734cuda3std6ranges3__45__cpo5cdataE,@object
	.size		_ZN45_INTERNAL_1bbe769d_14_TensorShape_cu_44b696734cuda3std6ranges3__45__cpo5cdataE,(_ZN45_INTERNAL_1bbe769d_14_TensorShape_cu_44b696734cuda3std6ranges3__45__cpo3endE - _ZN45_INTERNAL_1bbe769d_14_TensorShape_cu_44b696734cuda3std6ranges3__45__cpo5cdataE)
_ZN45_INTERNAL_1bbe769d_14_TensorShape_cu_44b696734cuda3std6ranges3__45__cpo5cdataE:
	.zero		1
	.type		_ZN45_INTERNAL_1bbe769d_14_TensorShape_cu_44b696734cuda3std6ranges3__45__cpo3endE,@object
	.size		_ZN45_INTERNAL_1bbe769d_14_TensorShape_cu_44b696734cuda3std6ranges3__45__cpo3endE,(_ZN45_INTERNAL_1bbe769d_14_TensorShape_cu_44b696734cuda3std3__419piecewise_constructE - _ZN45_INTERNAL_1bbe769d_14_TensorShape_cu_44b696734cuda3std6ranges3__45__cpo3endE)
_ZN45_INTERNAL_1bbe769d_14_TensorShape_cu_44b696734cuda3std6ranges3__45__cpo3endE:
	.zero		1
	.type		_ZN45_INTERNAL_1bbe769d_14_TensorShape_cu_44b696734cuda3std3__419piecewise_constructE,@object
	.size		_ZN45_INTERNAL_1bbe769d_14_TensorShape_cu_44b696734cuda3std3__419piecewise_constructE,(_ZN45_INTERNAL_1bbe769d_14_TensorShape_cu_44b696734cuda3std6ranges3__45__cpo5ssizeE - _ZN45_INTERNAL_1bbe769d_14_TensorShape_cu_44b696734cuda3std3__419piecewise_constructE)
_ZN45_INTERNAL_1bbe769d_14_TensorShape_cu_44b696734cuda3std3__419piecewise_constructE:
	.zero		1
	.type		_ZN45_INTERNAL_1bbe769d_14_TensorShape_cu_44b696734cuda3std6ranges3__45__cpo5ssizeE,@object
	.size		_ZN45_INTERNAL_1bbe769d_14_TensorShape_cu_44b696734cuda3std6ranges3__45__cpo5ssizeE,(_ZN45_INTERNAL_1bbe769d_14_TensorShape_cu_44b696734cuda3std3__45__cpo3endE - _ZN45_INTERNAL_1bbe769d_14_TensorShape_cu_44b696734cuda3std6ranges3__45__cpo5ssizeE)
_ZN45_INTERNAL_1bbe769d_14_TensorShape_cu_44b696734cuda3std6ranges3__45__cpo5ssizeE:
	.zero		1
	.type		_ZN45_INTERNAL_1bbe769d_14_TensorShape_cu_44b696734cuda3std3__45__cpo3endE,@object
	.size		_ZN45_INTERNAL_1bbe769d_14_TensorShape_cu_44b696734cuda3std3__45__cpo3endE,(_ZN45_INTERNAL_1bbe769d_14_TensorShape_cu_44b696734cuda3std6ranges3__45__cpo4cendE - _ZN45_INTERNAL_1bbe769d_14_TensorShape_cu_44b696734cuda3std3__45__cpo3endE)
_ZN45_INTERNAL_1bbe769d_14_TensorShape_cu_44b696734cuda3std3__45__cpo3endE:
	.zero		1
	.type		_ZN45_INTERNAL_1bbe769d_14_TensorShape_cu_44b696734cuda3std6ranges3__45__cpo4cendE,@object
	.size		_ZN45_INTERNAL_1bbe769d_14_TensorShape_cu_44b696734cuda3std6ranges3__45__cpo4cendE,(_ZN45_INTERNAL_1bbe769d_14_TensorShape_cu_44b696734cuda3std3__45__cpo4rendE - _ZN45_INTERNAL_1bbe769d_14_TensorShape_cu_44b696734cuda3std6ranges3__45__cpo4cendE)
_ZN45_INTERNAL_1bbe769d_14_TensorShape_cu_44b696734cuda3std6ranges3__45__cpo4cendE:
	.zero		1
	.type		_ZN45_INTERNAL_1bbe769d_14_TensorShape_cu_44b696734cuda3std3__45__cpo4rendE,@object
	.size		_ZN45_INTERNAL_1bbe769d_14_TensorShape_cu_44b696734cuda3std3__45__cpo4rendE,(_ZN45_INTERNAL_1bbe769d_14_TensorShape_cu_44b696734cuda3std6ranges3__45__cpo4prevE - _ZN45_INTERNAL_1bbe769d_14_TensorShape_cu_44b696734cuda3std3__45__cpo4rendE)
_ZN45_INTERNAL_1bbe769d_14_TensorShape_cu_44b696734cuda3std3__45__cpo4rendE:
	.zero		1
	.type		_ZN45_INTERNAL_1bbe769d_14_TensorShape_cu_44b696734cuda3std6ranges3__45__cpo4prevE,@object
	.size		_ZN45_INTERNAL_1bbe769d_14_TensorShape_cu_44b696734cuda3std6ranges3__45__cpo4prevE,(_ZN45_INTERNAL_1bbe769d_14_TensorShape_cu_44b696734cuda3std6ranges3__45__cpo9iter_moveE - _ZN45_INTERNAL_1bbe769d_14_TensorShape_cu_44b696734cuda3std6ranges3__45__cpo4prevE)
_ZN45_INTERNAL_1bbe769d_14_TensorShape_cu_44b696734cuda3std6ranges3__45__cpo4prevE:
	.zero		1
	.type		_ZN45_INTERNAL_1bbe769d_14_TensorShape_cu_44b696734cuda3std6ranges3__45__cpo9iter_moveE,@object
	.size		_ZN45_INTERNAL_1bbe769d_14_TensorShape_cu_44b696734cuda3std6ranges3__45__cpo9iter_moveE,(.L_13 - _ZN45_INTERNAL_1bbe769d_14_TensorShape_cu_44b696734cuda3std6ranges3__45__cpo9iter_moveE)
_ZN45_INTERNAL_1bbe769d_14_TensorShape_cu_44b696734cuda3std6ranges3__45__cpo9iter_moveE:
	.zero		1
.L_13:


//--------------------- .nv.constant0._ZN2at6native6detail21chunk_cat_cuda_kernelIfN3c108BFloat16EEEvPPT0_PT_PlSA_SA_SA_SA_SA_lll --------------------------
	.section	.nv.constant0._ZN2at6native6detail21chunk_cat_cuda_kernelIfN3c108BFloat16EEEvPPT0_PT_PlSA_SA_SA_SA_SA_lll,"a",@progbits
	.sectionflags	@""
	.align	4
.nv.constant0._ZN2at6native6detail21chunk_cat_cuda_kernelIfN3c108BFloat16EEEvPPT0_PT_PlSA_SA_SA_SA_SA_lll:
	.zero		616


//--------------------- .nv.constant0._ZN2at6native6detail21chunk_cat_cuda_kernelIccEEvPPT0_PT_PlS8_S8_S8_S8_S8_lll --------------------------
	.section	.nv.constant0._ZN2at6native6detail21chunk_cat_cuda_kernelIccEEvPPT0_PT_PlS8_S8_S8_S8_S8_lll,"a",@progbits
	.sectionflags	@""
	.align	4
.nv.constant0._ZN2at6native6detail21chunk_cat_cuda_kernelIccEEvPPT0_PT_PlS8_S8_S8_S8_S8_lll:
	.zero		616


//--------------------- .nv.constant0._ZN2at6native6detail51split_with_sizes_copy_out_contiguous_no_cast_kernelEPPcS3_PlS4_S4_ll --------------------------
	.section	.nv.constant0._ZN2at6native6detail51split_with_sizes_copy_out_contiguous_no_cast_kernelEPPcS3_PlS4_S4_ll,"a",@progbits
	.sectionflags	@""
	.align	4
.nv.constant0._ZN2at6native6detail51split_with_sizes_copy_out_contiguous_no_cast_kernelEPPcS3_PlS4_S4_ll:
	.zero		584


//--------------------- SYMBOLS --------------------------

	.type		.nv.reservedSmem.offset0,@object
	.size		.nv.reservedSmem.offset0,0x4
